	.target	sm_90a

	.elftype	@"ET_EXEC"


//--------------------- .note.nv.tkinfo           --------------------------
	.section	.note.nv.tkinfo,"",@"SHT_NOTE"
	.sectionflags	@"SHF_NOTE_NV_TKINFO"
	.tkinfo
        /*0018*/ 	.word	0x00000002
        /*0030*/ 	.string	""
        /*0030*/ 	.string	"ptxas"
        /*0030*/ 	.string	"Cuda compilation tools, release 13.0, V13.0.88"
        /*0030*/ 	.string	"Build cuda_13.0.r13.0/compiler.36424714_0"
        /*0030*/ 	.string	"-arch sm_90a -m 64 "



//--------------------- .note.nv.cuinfo           --------------------------
	.section	.note.nv.cuinfo,"",@"SHT_NOTE"
	.sectionflags	@"SHF_NOTE_NV_CUINFO"
        /*0018*/ 	.short	0x0002
        /*001a*/ 	.short	0x005a
        /*001c*/ 	.short	0x0082
	.zero		2


//--------------------- .nv.info                  --------------------------
	.section	.nv.info,"",@"SHT_CUDA_INFO"
	.align	4


	//----- nvinfo : EIATTR_REGCOUNT
	.align		4
        /*0000*/ 	.byte	0x04, 0x2f
        /*0002*/ 	.short	(.L_12 - .L_11)
	.align		4
.L_11:
        /*0004*/ 	.word	index@(_ZN7cutlass13device_kernelINS_4gemm6kernel13GemmUniversalIN4cute5tupleIJiiiiEEENS1_10collective13CollectiveMmaINS1_37MainloopSm90TmaGmmaWarpSpecializedFP8ILi4ENS5_IJNS4_1CILi8EEENSA_ILi1EEESC_EEENS1_35KernelTmaWarpSpecializedCooperativeEEENS5_IJNSA_ILi256EEENSA_ILi128EEESH_EEENS_12float_e4m3_tENS5_IJlSC_lEEESJ_SK_NS4_8TiledMMAINS4_8MMA_AtomIJNS4_4SM904GMMA31MMA_64x128x32_F32E4M3E4M3_SS_TNILNSO_7ScaleInE1ELSQ_1EEEEEENS4_6LayoutINS5_IJNSA_ILi2EEESC_SC_EEENS5_IJSC_NSA_ILi0EEESW_EEEEENS5_IJNS4_10UnderscoreESZ_SZ_EEEEENS4_13SM90_TMA_LOADENS4_14ComposedLayoutINS4_7SwizzleILi3ELi4ELi3EEENS4_18smem_ptr_flag_bitsILi8EEENST_INS5_IJSB_SH_EEENS5_IJSH_SC_EEEEEEEvNS4_8identityENS4_23SM90_TMA_LOAD_MULTICASTES1B_vS1C_EENS_8epilogue10collective6detail29Sm90TmaWarpSpecializedAdapterINS1G_15DefaultEpilogueISJ_SK_SK_NS1F_6thread17LinearCombinationISJ_Li1EffLNS1K_9ScaleType4KindE0ELNS_15FloatRoundStyleE2ESJ_EENS1_15EpilogueDefaultEEEEEvvEEEEvNT_6ParamsE)
        /*0008*/ 	.word	0x000000a8


	//----- nvinfo : EIATTR_FRAME_SIZE
	.align		4
.L_12:
        /*000c*/ 	.byte	0x04, 0x11
        /*000e*/ 	.short	(.L_14 - .L_13)
	.align		4
.L_13:
        /*0010*/ 	.word	index@(_ZN7cutlass13device_kernelINS_4gemm6kernel13GemmUniversalIN4cute5tupleIJiiiiEEENS1_10collective13CollectiveMmaINS1_37MainloopSm90TmaGmmaWarpSpecializedFP8ILi4ENS5_IJNS4_1CILi8EEENSA_ILi1EEESC_EEENS1_35KernelTmaWarpSpecializedCooperativeEEENS5_IJNSA_ILi256EEENSA_ILi128EEESH_EEENS_12float_e4m3_tENS5_IJlSC_lEEESJ_SK_NS4_8TiledMMAINS4_8MMA_AtomIJNS4_4SM904GMMA31MMA_64x128x32_F32E4M3E4M3_SS_TNILNSO_7ScaleInE1ELSQ_1EEEEEENS4_6LayoutINS5_IJNSA_ILi2EEESC_SC_EEENS5_IJSC_NSA_ILi0EEESW_EEEEENS5_IJNS4_10UnderscoreESZ_SZ_EEEEENS4_13SM90_TMA_LOADENS4_14ComposedLayoutINS4_7SwizzleILi3ELi4ELi3EEENS4_18smem_ptr_flag_bitsILi8EEENST_INS5_IJSB_SH_EEENS5_IJSH_SC_EEEEEEEvNS4_8identityENS4_23SM90_TMA_LOAD_MULTICASTES1B_vS1C_EENS_8epilogue10collective6detail29Sm90TmaWarpSpecializedAdapterINS1G_15DefaultEpilogueISJ_SK_SK_NS1F_6thread17LinearCombinationISJ_Li1EffLNS1K_9ScaleType4KindE0ELNS_15FloatRoundStyleE2ESJ_EENS1_15EpilogueDefaultEEEEEvvEEEEvNT_6ParamsE)
        /*0014*/ 	.word	0x000000f8


	//----- nvinfo : EIATTR_MIN_STACK_SIZE
	.align		4
.L_14:
        /*0018*/ 	.byte	0x04, 0x12
        /*001a*/ 	.short	(.L_16 - .L_15)
	.align		4
.L_15:
        /*001c*/ 	.word	index@(_ZN7cutlass13device_kernelINS_4gemm6kernel13GemmUniversalIN4cute5tupleIJiiiiEEENS1_10collective13CollectiveMmaINS1_37MainloopSm90TmaGmmaWarpSpecializedFP8ILi4ENS5_IJNS4_1CILi8EEENSA_ILi1EEESC_EEENS1_35KernelTmaWarpSpecializedCooperativeEEENS5_IJNSA_ILi256EEENSA_ILi128EEESH_EEENS_12float_e4m3_tENS5_IJlSC_lEEESJ_SK_NS4_8TiledMMAINS4_8MMA_AtomIJNS4_4SM904GMMA31MMA_64x128x32_F32E4M3E4M3_SS_TNILNSO_7ScaleInE1ELSQ_1EEEEEENS4_6LayoutINS5_IJNSA_ILi2EEESC_SC_EEENS5_IJSC_NSA_ILi0EEESW_EEEEENS5_IJNS4_10UnderscoreESZ_SZ_EEEEENS4_13SM90_TMA_LOADENS4_14ComposedLayoutINS4_7SwizzleILi3ELi4ELi3EEENS4_18smem_ptr_flag_bitsILi8EEENST_INS5_IJSB_SH_EEENS5_IJSH_SC_EEEEEEEvNS4_8identityENS4_23SM90_TMA_LOAD_MULTICASTES1B_vS1C_EENS_8epilogue10collective6detail29Sm90TmaWarpSpecializedAdapterINS1G_15DefaultEpilogueISJ_SK_SK_NS1F_6thread17LinearCombinationISJ_Li1EffLNS1K_9ScaleType4KindE0ELNS_15FloatRoundStyleE2ESJ_EENS1_15EpilogueDefaultEEEEEvvEEEEvNT_6ParamsE)
        /*0020*/ 	.word	0x000000f8
.L_16:


//--------------------- .nv.compat                --------------------------
	.section	.nv.compat,"",@"SHT_CUDA_COMPAT_INFO"
	.align	4
        /*0000*/ 	.byte	0x02, 0x09, 0x01, 0x00, 0x02, 0x02, 0x04, 0x00, 0x02, 0x05, 0x05, 0x00, 0x03, 0x07, 0x01, 0x01
        /*0010*/ 	.byte	0x02, 0x03, 0x01, 0x00, 0x02, 0x06, 0x01, 0x00, 0x04, 0x0b, 0x08, 0x00, 0x00, 0x00, 0x00, 0x00
        /*0020*/ 	.byte	0x00, 0x00, 0x00, 0x00


//--------------------- .nv.info._ZN7cutlass13device_kernelINS_4gemm6kernel13GemmUniversalIN4cute5tupleIJiiiiEEENS1_10collective13CollectiveMmaINS1_37MainloopSm90TmaGmmaWarpSpecializedFP8ILi4ENS5_IJNS4_1CILi8EEENSA_ILi1EEESC_EEENS1_35KernelTmaWarpSpecializedCooperativeEEENS5_IJNSA_ILi256EEENSA_ILi128EEESH_EEENS_12float_e4m3_tENS5_IJlSC_lEEESJ_SK_NS4_8TiledMMAINS4_8MMA_AtomIJNS4_4SM904GMMA31MMA_64x128x32_F32E4M3E4M3_SS_TNILNSO_7ScaleInE1ELSQ_1EEEEEENS4_6LayoutINS5_IJNSA_ILi2EEESC_SC_EEENS5_IJSC_NSA_ILi0EEESW_EEEEENS5_IJNS4_10UnderscoreESZ_SZ_EEEEENS4_13SM90_TMA_LOADENS4_14ComposedLayoutINS4_7SwizzleILi3ELi4ELi3EEENS4_18smem_ptr_flag_bitsILi8EEENST_INS5_IJSB_SH_EEENS5_IJSH_SC_EEEEEEEvNS4_8identityENS4_23SM90_TMA_LOAD_MULTICASTES1B_vS1C_EENS_8epilogue10collective6detail29Sm90TmaWarpSpecializedAdapterINS1G_15DefaultEpilogueISJ_SK_SK_NS1F_6thread17LinearCombinationISJ_Li1EffLNS1K_9ScaleType4KindE0ELNS_15FloatRoundStyleE2ESJ_EENS1_15EpilogueDefaultEEEEEvvEEEEvNT_6ParamsE --------------------------
	.section	.nv.info._ZN7cutlass13device_kernelINS_4gemm6kernel13GemmUniversalIN4cute5tupleIJiiiiEEENS1_10collective13CollectiveMmaINS1_37MainloopSm90TmaGmmaWarpSpecializedFP8ILi4ENS5_IJNS4_1CILi8EEENSA_ILi1EEESC_EEENS1_35KernelTmaWarpSpecializedCooperativeEEENS5_IJNSA_ILi256EEENSA_ILi128EEESH_EEENS_12float_e4m3_tENS5_IJlSC_lEEESJ_SK_NS4_8TiledMMAINS4_8MMA_AtomIJNS4_4SM904GMMA31MMA_64x128x32_F32E4M3E4M3_SS_TNILNSO_7ScaleInE1ELSQ_1EEEEEENS4_6LayoutINS5_IJNSA_ILi2EEESC_SC_EEENS5_IJSC_NSA_ILi0EEESW_EEEEENS5_IJNS4_10UnderscoreESZ_SZ_EEEEENS4_13SM90_TMA_LOADENS4_14ComposedLayoutINS4_7SwizzleILi3ELi4ELi3EEENS4_18smem_ptr_flag_bitsILi8EEENST_INS5_IJSB_SH_EEENS5_IJSH_SC_EEEEEEEvNS4_8identityENS4_23SM90_TMA_LOAD_MULTICASTES1B_vS1C_EENS_8epilogue10collective6detail29Sm90TmaWarpSpecializedAdapterINS1G_15DefaultEpilogueISJ_SK_SK_NS1F_6thread17LinearCombinationISJ_Li1EffLNS1K_9ScaleType4KindE0ELNS_15FloatRoundStyleE2ESJ_EENS1_15EpilogueDefaultEEEEEvvEEEEvNT_6ParamsE,"",@"SHT_CUDA_INFO"
	.sectionflags	@""
	.align	4


	//----- nvinfo : EIATTR_CUDA_API_VERSION
	.align		4
        /*0000*/ 	.byte	0x04, 0x37
        /*0002*/ 	.short	(.L_18 - .L_17)
.L_17:
        /*0004*/ 	.word	0x00000082


	//----- nvinfo : EIATTR_KPARAM_INFO
	.align		4
.L_18:
        /*0008*/ 	.byte	0x04, 0x17
        /*000a*/ 	.short	(.L_20 - .L_19)
.L_19:
        /*000c*/ 	.word	0x00000000
        /*0010*/ 	.short	0x0000
        /*0012*/ 	.short	0x0070
        /*0014*/ 	.byte	0x00, 0xf0, 0x01, 0x10


	//----- nvinfo : EIATTR_SPARSE_MMA_MASK
	.align		4
.L_20:
        /*0018*/ 	.byte	0x03, 0x50
        /*001a*/ 	.short	0x0000


	//----- nvinfo : EIATTR_MAXREG_COUNT
	.align		4
        /*001c*/ 	.byte	0x03, 0x1b
        /*001e*/ 	.short	0x00a8


	//----- nvinfo : EIATTR_NUM_BARRIERS
	.align		4
        /*0020*/ 	.byte	0x02, 0x4c
        /*0022*/ 	.byte	0x01
	.zero		1


	//----- nvinfo : EIATTR_ANNOTATIONS
	.align		4
        /*0024*/ 	.byte	0x04, 0x55
        /*0026*/ 	.short	(.L_22 - .L_21)


	//   ....[0]....
.L_21:
        /*0028*/ 	.word	0x00000001
        /*002c*/ 	.byte	0x10, 0x06, 0x00, 0x00, 0x01, 0x00, 0x00, 0x00, 0x00, 0x08, 0x00, 0x00, 0x01, 0x00, 0x00, 0x00
        /* <DEDUP_REMOVED lines=192> */
        /*0c3c*/ 	.byte	0x30, 0x07, 0x01, 0x00


	//----- nvinfo : EIATTR_MERCURY_ISA_VERSION
	.align		4
.L_22:
        /*0c40*/ 	.byte	0x03, 0x5f
        /*0c42*/ 	.short	0x0101


	//----- nvinfo : EIATTR_INT_WARP_WIDE_INSTR_OFFSETS
	.align		4
        /*0c44*/ 	.byte	0x04, 0x31
        /*0c46*/ 	.short	(.L_24 - .L_23)


	//   ....[0]....
.L_23:
        /*0c48*/ 	.word	0x00000590


	//   ....[1]....
        /*0c4c*/ 	.word	0x000005a0


	//   ....[2]....
        /*0c50*/ 	.word	0x00000700


	//   ....[3]....
        /*0c54*/ 	.word	0x000054f0


	//----- nvinfo : EIATTR_COOP_GROUP_MASK_REGIDS
	.align		4
.L_24:
        /*0c58*/ 	.byte	0x04, 0x29
        /*0c5a*/ 	.short	(.L_26 - .L_25)


	//   ....[0]....
.L_25:
        /*0c5c*/ 	.word	0xffffffff


	//   ....[1]....
        /*0c60*/ 	.word	0xffffffff


	//   ....[2]....
        /*0c64*/ 	.word	0xffffffff


	//   ....[3]....
        /*0c68*/ 	.word	0xffffffff


	//   ....[4]....
        /*0c6c*/ 	.word	0xffffffff


	//   ....[5]....
        /*0c70*/ 	.word	0xffffffff


	//----- nvinfo : EIATTR_COOP_GROUP_INSTR_OFFSETS
	.align		4
.L_26:
        /*0c74*/ 	.byte	0x04, 0x28
        /*0c76*/ 	.short	(.L_28 - .L_27)


	//   ....[0]....
.L_27:
        /*0c78*/ 	.word	0x00000070


	//   ....[1]....
        /*0c7c*/ 	.word	0x00000080


	//   ....[2]....
        /*0c80*/ 	.word	0x000001a0


	//   ....[3]....
        /*0c84*/ 	.word	0x000003e0


	//   ....[4]....
        /*0c88*/ 	.word	0x00000840


	//   ....[5]....
        /*0c8c*/ 	.word	0x000015c0


	//----- nvinfo : EIATTR_REG_RECONFIG
	.align		4
.L_28:
        /*0c90*/ 	.byte	0x01, 0x54
	.zero		2


	//----- nvinfo : EIATTR_MBARRIER_INSTR_OFFSETS
	.align		4
        /*0c94*/ 	.byte	0x04, 0x39
        /*0c96*/ 	.short	(.L_30 - .L_29)


	//   ....[0]....
.L_29:
        /*0c98*/ 	.word	0x00000340
        /*0c9c*/ 	.word	0x000000ff
        /*0ca0*/ 	.word	0x00000000
        /*0ca4*/ 	.short	0x0100
        /*0ca6*/ 	.byte	0x09
	.zero		1


	//   ....[1]....
        /*0ca8*/ 	.word	0x00000350
        /*0cac*/ 	.word	0x000000ff
        /*0cb0*/ 	.word	0x00000020
        /*0cb4*/ 	.short	0x0100
        /*0cb6*/ 	.byte	0x09
	.zero		1


	//   ....[2]....
        /*0cb8*/ 	.word	0x00000360
        /*0cbc*/ 	.word	0x000000ff
        /*0cc0*/ 	.word	0x00000008
        /*0cc4*/ 	.short	0x0100
        /*0cc6*/ 	.byte	0x09
	.zero		1


	//   ....[3]....
        /*0cc8*/ 	.word	0x00000370
        /*0ccc*/ 	.word	0x000000ff
        /*0cd0*/ 	.word	0x00000028
        /*0cd4*/ 	.short	0x0100
        /*0cd6*/ 	.byte	0x09
	.zero		1


	//   ....[4]....
        /*0cd8*/ 	.word	0x00000380
        /*0cdc*/ 	.word	0x000000ff
        /*0ce0*/ 	.word	0x00000010
        /*0ce4*/ 	.short	0x0100
        /*0ce6*/ 	.byte	0x09
	.zero		1


	//   ....[5]....
        /*0ce8*/ 	.word	0x00000390
        /*0cec*/ 	.word	0x000000ff
        /*0cf0*/ 	.word	0x00000030
        /*0cf4*/ 	.short	0x0100
        /*0cf6*/ 	.byte	0x09
	.zero		1


	//   ....[6]....
        /*0cf8*/ 	.word	0x000003a0
        /*0cfc*/ 	.word	0x000000ff
        /*0d00*/ 	.word	0x00000018
        /*0d04*/ 	.short	0x0100
        /*0d06*/ 	.byte	0x09
	.zero		1


	//   ....[7]....
        /*0d08*/ 	.word	0x000003b0
        /*0d0c*/ 	.word	0x000000ff
        /*0d10*/ 	.word	0x00000038
        /*0d14*/ 	.short	0x0100
        /*0d16*/ 	.byte	0x09
	.zero		1


	//   ....[8]....
        /*0d18*/ 	.word	0x00000770
        /*0d1c*/ 	.word	0x000000ff
        /*0d20*/ 	.word	0x00000050
        /*0d24*/ 	.short	0x0100
        /*0d26*/ 	.byte	0x06
	.zero		1


	//   ....[9]....
        /*0d28*/ 	.word	0x000007e0
        /*0d2c*/ 	.word	0x000000ff
        /*0d30*/ 	.word	0x00000058
        /*0d34*/ 	.short	0x0100
        /*0d36*/ 	.byte	0x06
	.zero		1


	//   ....[10]....
        /*0d38*/ 	.word	0x00001dc0
        /*0d3c*/ 	.word	0x000000ff
        /*0d40*/ 	.word	0x00000000
        /*0d44*/ 	.short	0x010a
        /*0d46*/ 	.byte	0x06
	.zero		1


	//   ....[11]....
        /*0d48*/ 	.word	0x00001e00
        /*0d4c*/ 	.word	0x000000ff
        /*0d50*/ 	.word	0x00000000
        /*0d54*/ 	.short	0x010a
        /*0d56*/ 	.byte	0x06
	.zero		1


	//   ....[12]....
        /*0d58*/ 	.word	0x00003170
        /*0d5c*/ 	.word	0x000000ff
        /*0d60*/ 	.word	0x00000000
        /*0d64*/ 	.short	0x010a
        /*0d66*/ 	.byte	0x10
	.zero		1


	//   ....[13]....
        /*0d68*/ 	.word	0x000031b0
        /*0d6c*/ 	.word	0x000000ff
        /*0d70*/ 	.word	0x00000000
        /*0d74*/ 	.short	0x010a
        /*0d76*/ 	.byte	0x10
	.zero		1


	//   ....[14]....
        /*0d78*/ 	.word	0x00004380
        /*0d7c*/ 	.word	0x000000e5
        /*0d80*/ 	.word	0x00000000
        /*0d84*/ 	.short	0x0101
        /*0d86*/ 	.byte	0x3f
	.zero		1


	//   ....[15]....
        /*0d88*/ 	.word	0x00005590
        /*0d8c*/ 	.word	0x00000018
        /*0d90*/ 	.word	0x00000000
        /*0d94*/ 	.short	0x0101
        /*0d96*/ 	.byte	0x3f
	.zero		1


	//   ....[16]....
        /*0d98*/ 	.word	0x0000f920
        /*0d9c*/ 	.word	0x00000005
        /*0da0*/ 	.word	0x00000020
        /*0da4*/ 	.short	0x010a
        /*0da6*/ 	.byte	0x3f
	.zero		1


	//   ....[17]....
        /*0da8*/ 	.word	0x0000fd50
        /*0dac*/ 	.word	0x00000002
        /*0db0*/ 	.word	0x00000058
        /*0db4*/ 	.short	0x0101
        /*0db6*/ 	.byte	0x3f
	.zero		1


	//   ....[18]....
        /*0db8*/ 	.word	0x00010480
        /*0dbc*/ 	.word	0x00000005
        /*0dc0*/ 	.word	0x00000000
        /*0dc4*/ 	.short	0x010a
        /*0dc6*/ 	.byte	0x3f
	.zero		1


	//   ....[19]....
        /*0dc8*/ 	.word	0x00010500
        /*0dcc*/ 	.word	0x00000007
        /*0dd0*/ 	.word	0x00000000
        /*0dd4*/ 	.short	0x010a
        /*0dd6*/ 	.byte	0x3f
	.zero		1


	//   ....[20]....
        /*0dd8*/ 	.word	0x00010590
        /*0ddc*/ 	.word	0x00000006
        /*0de0*/ 	.word	0x00000000
        /*0de4*/ 	.short	0x010a
        /*0de6*/ 	.byte	0x3f
	.zero		1


	//   ....[21]....
        /*0de8*/ 	.word	0x00010620
        /*0dec*/ 	.word	0x00000003
        /*0df0*/ 	.word	0x00000000
        /*0df4*/ 	.short	0x010a
        /*0df6*/ 	.byte	0x3f
	.zero		1


	//   ....[22]....
        /*0df8*/ 	.word	0x00010690
        /*0dfc*/ 	.word	0x00000003
        /*0e00*/ 	.word	0x00000000
        /*0e04*/ 	.short	0x010a
        /*0e06*/ 	.byte	0x3f
	.zero		1


	//   ....[23]....
        /*0e08*/ 	.word	0x00010700
        /*0e0c*/ 	.word	0x00000000
        /*0e10*/ 	.word	0x00000000
        /*0e14*/ 	.short	0x010a
        /*0e16*/ 	.byte	0x3f
	.zero		1


	//   ....[24]....
        /*0e18*/ 	.word	0x000107e0
        /*0e1c*/ 	.word	0x00000005
        /*0e20*/ 	.word	0x00000020
        /*0e24*/ 	.short	0x010a
        /*0e26*/ 	.byte	0x3f
	.zero		1


	//   ....[25]....
        /*0e28*/ 	.word	0x000108b0
        /*0e2c*/ 	.word	0x00000005
        /*0e30*/ 	.word	0x00000000
        /*0e34*/ 	.short	0x010a
        /*0e36*/ 	.byte	0x3f
	.zero		1


	//   ....[26]....
        /*0e38*/ 	.word	0x00010900
        /*0e3c*/ 	.word	0x00000007
        /*0e40*/ 	.word	0x00000000
        /*0e44*/ 	.short	0x010a
        /*0e46*/ 	.byte	0x3f
	.zero		1


	//   ....[27]....
        /*0e48*/ 	.word	0x00010950
        /*0e4c*/ 	.word	0x00000006
        /*0e50*/ 	.word	0x00000000
        /*0e54*/ 	.short	0x010a
        /*0e56*/ 	.byte	0x3f
	.zero		1


	//----- nvinfo : EIATTR_NUM_MBARRIERS
	.align		4
.L_30:
        /*0e58*/ 	.byte	0x03, 0x38
        /*0e5a*/ 	.short	0x000a


	//----- nvinfo : EIATTR_EXIT_INSTR_OFFSETS
	.align		4
        /*0e5c*/ 	.byte	0x04, 0x1c
        /*0e5e*/ 	.short	(.L_32 - .L_31)


	//   ....[0]....
.L_31:
        /*0e60*/ 	.word	0x000009d0


	//   ....[1]....
        /*0e64*/ 	.word	0x00001260


	//   ....[2]....
        /*0e68*/ 	.word	0x0000f000


	//   ....[3]....
        /*0e6c*/ 	.word	0x0000f590


	//   ....[4]....
        /*0e70*/ 	.word	0x00010670


	//----- nvinfo : EIATTR_MAX_THREADS
	.align		4
.L_32:
        /*0e74*/ 	.byte	0x04, 0x05
        /*0e76*/ 	.short	(.L_34 - .L_33)
.L_33:
        /*0e78*/ 	.word	0x00000180
        /*0e7c*/ 	.word	0x00000001
        /*0e80*/ 	.word	0x00000001


	//----- nvinfo : EIATTR_CRS_STACK_SIZE
	.align		4
.L_34:
        /*0e84*/ 	.byte	0x04, 0x1e
        /*0e86*/ 	.short	(.L_36 - .L_35)
.L_35:
        /*0e88*/ 	.word	0x00000000


	//----- nvinfo : EIATTR_CBANK_PARAM_SIZE
	.align		4
.L_36:
        /*0e8c*/ 	.byte	0x03, 0x19
        /*0e8e*/ 	.short	0x0470


	//----- nvinfo : EIATTR_PARAM_CBANK
	.align		4
        /*0e90*/ 	.byte	0x04, 0x0a
        /*0e92*/ 	.short	(.L_38 - .L_37)
	.align		4
.L_37:
        /*0e94*/ 	.word	index@(.nv.constant0._ZN7cutlass13device_kernelINS_4gemm6kernel13GemmUniversalIN4cute5tupleIJiiiiEEENS1_10collective13CollectiveMmaINS1_37MainloopSm90TmaGmmaWarpSpecializedFP8ILi4ENS5_IJNS4_1CILi8EEENSA_ILi1EEESC_EEENS1_35KernelTmaWarpSpecializedCooperativeEEENS5_IJNSA_ILi256EEENSA_ILi128EEESH_EEENS_12float_e4m3_tENS5_IJlSC_lEEESJ_SK_NS4_8TiledMMAINS4_8MMA_AtomIJNS4_4SM904GMMA31MMA_64x128x32_F32E4M3E4M3_SS_TNILNSO_7ScaleInE1ELSQ_1EEEEEENS4_6LayoutINS5_IJNSA_ILi2EEESC_SC_EEENS5_IJSC_NSA_ILi0EEESW_EEEEENS5_IJNS4_10UnderscoreESZ_SZ_EEEEENS4_13SM90_TMA_LOADENS4_14ComposedLayoutINS4_7SwizzleILi3ELi4ELi3EEENS4_18smem_ptr_flag_bitsILi8EEENST_INS5_IJSB_SH_EEENS5_IJSH_SC_EEEEEEEvNS4_8identityENS4_23SM90_TMA_LOAD_MULTICASTES1B_vS1C_EENS_8epilogue10collective6detail29Sm90TmaWarpSpecializedAdapterINS1G_15DefaultEpilogueISJ_SK_SK_NS1F_6thread17LinearCombinationISJ_Li1EffLNS1K_9ScaleType4KindE0ELNS_15FloatRoundStyleE2ESJ_EENS1_15EpilogueDefaultEEEEEvvEEEEvNT_6ParamsE)
        /*0e98*/ 	.short	0x0210
        /*0e9a*/ 	.short	0x0470


	//----- nvinfo : EIATTR_SW_WAR
	.align		4
.L_38:
        /*0e9c*/ 	.byte	0x04, 0x36
        /*0e9e*/ 	.short	(.L_40 - .L_39)
.L_39:
        /*0ea0*/ 	.word	0x00000008
.L_40:


//--------------------- .nv.callgraph             --------------------------
	.section	.nv.callgraph,"",@"SHT_CUDA_CALLGRAPH"
	.align	4
	.sectionentsize	8
	.align		4
        /*0000*/ 	.word	0x00000000
	.align		4
        /*0004*/ 	.word	0xffffffff
	.align		4
        /*0008*/ 	.word	0x00000000
	.align		4
        /*000c*/ 	.word	0xfffffffe
	.align		4
        /*0010*/ 	.word	0x00000000
	.align		4
        /*0014*/ 	.word	0xfffffffd
	.align		4
        /*0018*/ 	.word	0x00000000
	.align		4
        /*001c*/ 	.word	0xfffffffc


//--------------------- .nv.constant4             --------------------------
	.section	.nv.constant4,"a",@progbits
	.align	8
	.align		8
.nv.constant4:
        /*0000*/ 	.dword	_ZN40_INTERNAL_950581e1_4_k_cu_f6396a94_188894cuda3std3__45__cpo5beginE
	.align		8
        /*0008*/ 	.dword	_ZN40_INTERNAL_950581e1_4_k_cu_f6396a94_188894cuda3std3__45__cpo3endE
	.align		8
        /*0010*/ 	.dword	_ZN40_INTERNAL_950581e1_4_k_cu_f6396a94_188894cuda3std3__45__cpo6cbeginE
	.align		8
        /*0018*/ 	.dword	_ZN40_INTERNAL_950581e1_4_k_cu_f6396a94_188894cuda3std3__45__cpo4cendE
	.align		8
        /*0020*/ 	.dword	_ZN40_INTERNAL_950581e1_4_k_cu_f6396a94_188894cuda3std3__442_GLOBAL__N__950581e1_4_k_cu_f6396a94_188896ignoreE
	.align		8
        /*0028*/ 	.dword	_ZN40_INTERNAL_950581e1_4_k_cu_f6396a94_188894cuda3std3__419piecewise_constructE
	.align		8
        /*0030*/ 	.dword	_ZN40_INTERNAL_950581e1_4_k_cu_f6396a94_188894cuda3std3__48in_placeE
	.align		8
        /*0038*/ 	.dword	_ZN40_INTERNAL_950581e1_4_k_cu_f6396a94_188894cuda3std6ranges3__45__cpo4swapE
	.align		8
        /*0040*/ 	.dword	_ZN40_INTERNAL_950581e1_4_k_cu_f6396a94_188894cuda3std6ranges3__45__cpo9iter_moveE
	.align		8
        /*0048*/ 	.dword	_ZN40_INTERNAL_950581e1_4_k_cu_f6396a94_188894cute7productE
	.align		8
        /*0050*/ 	.dword	_ZN40_INTERNAL_950581e1_4_k_cu_f6396a94_188894cute1_E


//--------------------- .text._ZN7cutlass13device_kernelINS_4gemm6kernel13GemmUniversalIN4cute5tupleIJiiiiEEENS1_10collective13CollectiveMmaINS1_37MainloopSm90TmaGmmaWarpSpecializedFP8ILi4ENS5_IJNS4_1CILi8EEENSA_ILi1EEESC_EEENS1_35KernelTmaWarpSpecializedCooperativeEEENS5_IJNSA_ILi256EEENSA_ILi128EEESH_EEENS_12float_e4m3_tENS5_IJlSC_lEEESJ_SK_NS4_8TiledMMAINS4_8MMA_AtomIJNS4_4SM904GMMA31MMA_64x128x32_F32E4M3E4M3_SS_TNILNSO_7ScaleInE1ELSQ_1EEEEEENS4_6LayoutINS5_IJNSA_ILi2EEESC_SC_EEENS5_IJSC_NSA_ILi0EEESW_EEEEENS5_IJNS4_10UnderscoreESZ_SZ_EEEEENS4_13SM90_TMA_LOADENS4_14ComposedLayoutINS4_7SwizzleILi3ELi4ELi3EEENS4_18smem_ptr_flag_bitsILi8EEENST_INS5_IJSB_SH_EEENS5_IJSH_SC_EEEEEEEvNS4_8identityENS4_23SM90_TMA_LOAD_MULTICASTES1B_vS1C_EENS_8epilogue10collective6detail29Sm90TmaWarpSpecializedAdapterINS1G_15DefaultEpilogueISJ_SK_SK_NS1F_6thread17LinearCombinationISJ_Li1EffLNS1K_9ScaleType4KindE0ELNS_15FloatRoundStyleE2ESJ_EENS1_15EpilogueDefaultEEEEEvvEEEEvNT_6ParamsE --------------------------
	.section	.text._ZN7cutlass13device_kernelINS_4gemm6kernel13GemmUniversalIN4cute5tupleIJiiiiEEENS1_10collective13CollectiveMmaINS1_37MainloopSm90TmaGmmaWarpSpecializedFP8ILi4ENS5_IJNS4_1CILi8EEENSA_ILi1EEESC_EEENS1_35KernelTmaWarpSpecializedCooperativeEEENS5_IJNSA_ILi256EEENSA_ILi128EEESH_EEENS_12float_e4m3_tENS5_IJlSC_lEEESJ_SK_NS4_8TiledMMAINS4_8MMA_AtomIJNS4_4SM904GMMA31MMA_64x128x32_F32E4M3E4M3_SS_TNILNSO_7ScaleInE1ELSQ_1EEEEEENS4_6LayoutINS5_IJNSA_ILi2EEESC_SC_EEENS5_IJSC_NSA_ILi0EEESW_EEEEENS5_IJNS4_10UnderscoreESZ_SZ_EEEEENS4_13SM90_TMA_LOADENS4_14ComposedLayoutINS4_7SwizzleILi3ELi4ELi3EEENS4_18smem_ptr_flag_bitsILi8EEENST_INS5_IJSB_SH_EEENS5_IJSH_SC_EEEEEEEvNS4_8identityENS4_23SM90_TMA_LOAD_MULTICASTES1B_vS1C_EENS_8epilogue10collective6detail29Sm90TmaWarpSpecializedAdapterINS1G_15DefaultEpilogueISJ_SK_SK_NS1F_6thread17LinearCombinationISJ_Li1EffLNS1K_9ScaleType4KindE0ELNS_15FloatRoundStyleE2ESJ_EENS1_15EpilogueDefaultEEEEEvvEEEEvNT_6ParamsE,"ax",@progbits
	.align	128
.text._ZN7cutlass13device_kernelINS_4gemm6kernel13GemmUniversalIN4cute5tupleIJiiiiEEENS1_10collective13CollectiveMmaINS1_37MainloopSm90TmaGmmaWarpSpecializedFP8ILi4ENS5_IJNS4_1CILi8EEENSA_ILi1EEESC_EEENS1_35KernelTmaWarpSpecializedCooperativeEEENS5_IJNSA_ILi256EEENSA_ILi128EEESH_EEENS_12float_e4m3_tENS5_IJlSC_lEEESJ_SK_NS4_8TiledMMAINS4_8MMA_AtomIJNS4_4SM904GMMA31MMA_64x128x32_F32E4M3E4M3_SS_TNILNSO_7ScaleInE1ELSQ_1EEEEEENS4_6LayoutINS5_IJNSA_ILi2EEESC_SC_EEENS5_IJSC_NSA_ILi0EEESW_EEEEENS5_IJNS4_10UnderscoreESZ_SZ_EEEEENS4_13SM90_TMA_LOADENS4_14ComposedLayoutINS4_7SwizzleILi3ELi4ELi3EEENS4_18smem_ptr_flag_bitsILi8EEENST_INS5_IJSB_SH_EEENS5_IJSH_SC_EEEEEEEvNS4_8identityENS4_23SM90_TMA_LOAD_MULTICASTES1B_vS1C_EENS_8epilogue10collective6detail29Sm90TmaWarpSpecializedAdapterINS1G_15DefaultEpilogueISJ_SK_SK_NS1F_6thread17LinearCombinationISJ_Li1EffLNS1K_9ScaleType4KindE0ELNS_15FloatRoundStyleE2ESJ_EENS1_15EpilogueDefaultEEEEEvvEEEEvNT_6ParamsE:
        .type           _ZN7cutlass13device_kernelINS_4gemm6kernel13GemmUniversalIN4cute5tupleIJiiiiEEENS1_10collective13CollectiveMmaINS1_37MainloopSm90TmaGmmaWarpSpecializedFP8ILi4ENS5_IJNS4_1CILi8EEENSA_ILi1EEESC_EEENS1_35KernelTmaWarpSpecializedCooperativeEEENS5_IJNSA_ILi256EEENSA_ILi128EEESH_EEENS_12float_e4m3_tENS5_IJlSC_lEEESJ_SK_NS4_8TiledMMAINS4_8MMA_AtomIJNS4_4SM904GMMA31MMA_64x128x32_F32E4M3E4M3_SS_TNILNSO_7ScaleInE1ELSQ_1EEEEEENS4_6LayoutINS5_IJNSA_ILi2EEESC_SC_EEENS5_IJSC_NSA_ILi0EEESW_EEEEENS5_IJNS4_10UnderscoreESZ_SZ_EEEEENS4_13SM90_TMA_LOADENS4_14ComposedLayoutINS4_7SwizzleILi3ELi4ELi3EEENS4_18smem_ptr_flag_bitsILi8EEENST_INS5_IJSB_SH_EEENS5_IJSH_SC_EEEEEEEvNS4_8identityENS4_23SM90_TMA_LOAD_MULTICASTES1B_vS1C_EENS_8epilogue10collective6detail29Sm90TmaWarpSpecializedAdapterINS1G_15DefaultEpilogueISJ_SK_SK_NS1F_6thread17LinearCombinationISJ_Li1EffLNS1K_9ScaleType4KindE0ELNS_15FloatRoundStyleE2ESJ_EENS1_15EpilogueDefaultEEEEEvvEEEEvNT_6ParamsE,@function
        .size           _ZN7cutlass13device_kernelINS_4gemm6kernel13GemmUniversalIN4cute5tupleIJiiiiEEENS1_10collective13CollectiveMmaINS1_37MainloopSm90TmaGmmaWarpSpecializedFP8ILi4ENS5_IJNS4_1CILi8EEENSA_ILi1EEESC_EEENS1_35KernelTmaWarpSpecializedCooperativeEEENS5_IJNSA_ILi256EEENSA_ILi128EEESH_EEENS_12float_e4m3_tENS5_IJlSC_lEEESJ_SK_NS4_8TiledMMAINS4_8MMA_AtomIJNS4_4SM904GMMA31MMA_64x128x32_F32E4M3E4M3_SS_TNILNSO_7ScaleInE1ELSQ_1EEEEEENS4_6LayoutINS5_IJNSA_ILi2EEESC_SC_EEENS5_IJSC_NSA_ILi0EEESW_EEEEENS5_IJNS4_10UnderscoreESZ_SZ_EEEEENS4_13SM90_TMA_LOADENS4_14ComposedLayoutINS4_7SwizzleILi3ELi4ELi3EEENS4_18smem_ptr_flag_bitsILi8EEENST_INS5_IJSB_SH_EEENS5_IJSH_SC_EEEEEEEvNS4_8identityENS4_23SM90_TMA_LOAD_MULTICASTES1B_vS1C_EENS_8epilogue10collective6detail29Sm90TmaWarpSpecializedAdapterINS1G_15DefaultEpilogueISJ_SK_SK_NS1F_6thread17LinearCombinationISJ_Li1EffLNS1K_9ScaleType4KindE0ELNS_15FloatRoundStyleE2ESJ_EENS1_15EpilogueDefaultEEEEEvvEEEEvNT_6ParamsE,(.L_x_332 - _ZN7cutlass13device_kernelINS_4gemm6kernel13GemmUniversalIN4cute5tupleIJiiiiEEENS1_10collective13CollectiveMmaINS1_37MainloopSm90TmaGmmaWarpSpecializedFP8ILi4ENS5_IJNS4_1CILi8EEENSA_ILi1EEESC_EEENS1_35KernelTmaWarpSpecializedCooperativeEEENS5_IJNSA_ILi256EEENSA_ILi128EEESH_EEENS_12float_e4m3_tENS5_IJlSC_lEEESJ_SK_NS4_8TiledMMAINS4_8MMA_AtomIJNS4_4SM904GMMA31MMA_64x128x32_F32E4M3E4M3_SS_TNILNSO_7ScaleInE1ELSQ_1EEEEEENS4_6LayoutINS5_IJNSA_ILi2EEESC_SC_EEENS5_IJSC_NSA_ILi0EEESW_EEEEENS5_IJNS4_10UnderscoreESZ_SZ_EEEEENS4_13SM90_TMA_LOADENS4_14ComposedLayoutINS4_7SwizzleILi3ELi4ELi3EEENS4_18smem_ptr_flag_bitsILi8EEENST_INS5_IJSB_SH_EEENS5_IJSH_SC_EEEEEEEvNS4_8identityENS4_23SM90_TMA_LOAD_MULTICASTES1B_vS1C_EENS_8epilogue10collective6detail29Sm90TmaWarpSpecializedAdapterINS1G_15DefaultEpilogueISJ_SK_SK_NS1F_6thread17LinearCombinationISJ_Li1EffLNS1K_9ScaleType4KindE0ELNS_15FloatRoundStyleE2ESJ_EENS1_15EpilogueDefaultEEEEEvvEEEEvNT_6ParamsE)
        .other          _ZN7cutlass13device_kernelINS_4gemm6kernel13GemmUniversalIN4cute5tupleIJiiiiEEENS1_10collective13CollectiveMmaINS1_37MainloopSm90TmaGmmaWarpSpecializedFP8ILi4ENS5_IJNS4_1CILi8EEENSA_ILi1EEESC_EEENS1_35KernelTmaWarpSpecializedCooperativeEEENS5_IJNSA_ILi256EEENSA_ILi128EEESH_EEENS_12float_e4m3_tENS5_IJlSC_lEEESJ_SK_NS4_8TiledMMAINS4_8MMA_AtomIJNS4_4SM904GMMA31MMA_64x128x32_F32E4M3E4M3_SS_TNILNSO_7ScaleInE1ELSQ_1EEEEEENS4_6LayoutINS5_IJNSA_ILi2EEESC_SC_EEENS5_IJSC_NSA_ILi0EEESW_EEEEENS5_IJNS4_10UnderscoreESZ_SZ_EEEEENS4_13SM90_TMA_LOADENS4_14ComposedLayoutINS4_7SwizzleILi3ELi4ELi3EEENS4_18smem_ptr_flag_bitsILi8EEENST_INS5_IJSB_SH_EEENS5_IJSH_SC_EEEEEEEvNS4_8identityENS4_23SM90_TMA_LOAD_MULTICASTES1B_vS1C_EENS_8epilogue10collective6detail29Sm90TmaWarpSpecializedAdapterINS1G_15DefaultEpilogueISJ_SK_SK_NS1F_6thread17LinearCombinationISJ_Li1EffLNS1K_9ScaleType4KindE0ELNS_15FloatRoundStyleE2ESJ_EENS1_15EpilogueDefaultEEEEEvvEEEEvNT_6ParamsE,@"STO_CUDA_ENTRY STV_DEFAULT"
_ZN7cutlass13device_kernelINS_4gemm6kernel13GemmUniversalIN4cute5tupleIJiiiiEEENS1_10collective13CollectiveMmaINS1_37MainloopSm90TmaGmmaWarpSpecializedFP8ILi4ENS5_IJNS4_1CILi8EEENSA_ILi1EEESC_EEENS1_35KernelTmaWarpSpecializedCooperativeEEENS5_IJNSA_ILi256EEENSA_ILi128EEESH_EEENS_12float_e4m3_tENS5_IJlSC_lEEESJ_SK_NS4_8TiledMMAINS4_8MMA_AtomIJNS4_4SM904GMMA31MMA_64x128x32_F32E4M3E4M3_SS_TNILNSO_7ScaleInE1ELSQ_1EEEEEENS4_6LayoutINS5_IJNSA_ILi2EEESC_SC_EEENS5_IJSC_NSA_ILi0EEESW_EEEEENS5_IJNS4_10UnderscoreESZ_SZ_EEEEENS4_13SM90_TMA_LOADENS4_14ComposedLayoutINS4_7SwizzleILi3ELi4ELi3EEENS4_18smem_ptr_flag_bitsILi8EEENST_INS5_IJSB_SH_EEENS5_IJSH_SC_EEEEEEEvNS4_8identityENS4_23SM90_TMA_LOAD_MULTICASTES1B_vS1C_EENS_8epilogue10collective6detail29Sm90TmaWarpSpecializedAdapterINS1G_15DefaultEpilogueISJ_SK_SK_NS1F_6thread17LinearCombinationISJ_Li1EffLNS1K_9ScaleType4KindE0ELNS_15FloatRoundStyleE2ESJ_EENS1_15EpilogueDefaultEEEEEvvEEEEvNT_6ParamsE:
[----:B------:R-:W0:Y:S02]  /*0000*/  LDC R1, c[0x0][0x28] ;  /* 0x00000a00ff017b82 */ /* 0x000e240000000800 */
[----:B0-----:R-:W-:Y:S01]  /*0010*/  VIADD R1, R1, 0xffffff08 ;  /* 0xffffff0801017836 */ /* 0x001fe20000000000 */
[----:B------:R-:W0:Y:S01]  /*0020*/  S2R R4, SR_TID.X ;  /* 0x0000000000047919 */ /* 0x000e220000002100 */
[----:B------:R-:W-:Y:S01]  /*0030*/  ELECT P0, URZ, PT ;  /* 0x00000000003f782f */ /* 0x000fe20003800000 */
[----:B------:R-:W-:Y:S01]  /*0040*/  BSSY B0, `(.L_x_0) ;  /* 0x0000015000007945 */ /* 0x000fe20003800000 */
[--C-:B0-----:R-:W-:Y:S02]  /*0050*/  SHF.R.U32.HI R0, RZ, 0x5, R4.reuse ;  /* 0x00000005ff007819 */ /* 0x101fe40000011604 */
[----:B------:R-:W-:-:S03]  /*0060*/  SHF.R.U32.HI R2, RZ, 0x7, R4 ;  /* 0x00000007ff027819 */ /* 0x000fc60000011604 */
[----:B------:R-:W0:Y:S04]  /*0070*/  SHFL.IDX PT, R3, R0, RZ, 0x1f ;  /* 0x00001fff00037589 */ /* 0x000e2800000e0000 */
[----:B------:R-:W1:Y:S01]  /*0080*/  SHFL.IDX PT, R2, R2, RZ, 0x1f ;  /* 0x00001fff02027589 */ /* 0x000e6200000e0000 */
[----:B0-----:R-:W-:Y:S02]  /*0090*/  R2UR UR4, R3 ;  /* 0x00000000030472ca */ /* 0x001fe400000e0000 */
[----:B-1----:R-:W-:-:S11]  /*00a0*/  R2UR UR6, R2 ;  /* 0x00000000020672ca */ /* 0x002fd600000e0000 */
[----:B------:R-:W-:Y:S02]  /*00b0*/  USHF.R.S32.HI UR5, URZ, 0x1f, UR4 ;  /* 0x0000001f3f057899 */ /* 0x000fe40008011404 */
[----:B------:R-:W-:Y:S02]  /*00c0*/  ISETP.NE.OR P0, PT, RZ, UR4, !P0 ;  /* 0x00000004ff007c0c */ /* 0x000fe4000c705670 */
[----:B------:R-:W-:-:S04]  /*00d0*/  ULEA.HI UR5, UR5, UR4, URZ, 0x2 ;  /* 0x0000000405057291 */ /* 0x000fc8000f8f103f */
[----:B------:R-:W-:-:S04]  /*00e0*/  ULOP3.LUT UR5, UR5, 0xfffffffc, URZ, 0xc0, !UPT ;  /* 0xfffffffc05057892 */ /* 0x000fc8000f8ec03f */
[----:B------:R-:W-:-:S03]  /*00f0*/  UIADD3 UR8, UR4, -UR5, URZ ;  /* 0x8000000504087290 */ /* 0x000fc6000fffe03f */
[----:B------:R-:W-:Y:S09]  /*0100*/  @P0 BRA `(.L_x_1) ;  /* 0x0000000000200947 */ /* 0x000ff20003800000 */
[----:B------:R-:W-:Y:S02]  /*0110*/  ULDC.64 UR4, c[0x0][0x198] ;  /* 0x0000660000047ab9 */ /* 0x000fe40000000a00 */
[----:B------:R-:W-:Y:S02]  /*0120*/  UIADD3 UR10, UP0, UR4, 0xf0, URZ ;  /* 0x000000f0040a7890 */ /* 0x000fe4000ff1e03f */
[----:B------:R-:W-:Y:S02]  /*0130*/  UIADD3 UR4, UP1, UR4, 0x1f0, URZ ;  /* 0x000001f004047890 */ /* 0x000fe4000ff3e03f */
[----:B------:R-:W-:Y:S02]  /*0140*/  UIADD3.X UR11, URZ, UR5, URZ, UP0, !UPT ;  /* 0x000000053f0b7290 */ /* 0x000fe400087fe43f */
[----:B------:R-:W-:-:S07]  /*0150*/  UIADD3.X UR5, URZ, UR5, URZ, UP1, !UPT ;  /* 0x000000053f057290 */ /* 0x000fce0008ffe43f */
[----:B------:R0:W-:Y:S02]  /*0160*/  UTMACCTL.PF [UR10] ;  /* 0x000000000a0079b9 */ /* 0x0001e40008040000 */
[----:B------:R0:W-:Y:S02]  /*0170*/  UTMACCTL.PF [UR4] ;  /* 0x00000000040079b9 */ /* 0x0001e40008040000 */
[----:B0-----:R-:W-:Y:S01]  /*0180*/  NOP ;  /* 0x0000000000007918 */ /* 0x001fe20000000000 */
.L_x_1:
[----:B------:R-:W-:Y:S05]  /*0190*/  BSYNC B0 ;  /* 0x0000000000007941 */ /* 0x000fea0003800000 */
.L_x_0:
[----:B------:R-:W0:Y:S01]  /*01a0*/  SHFL.IDX PT, R3, R0, RZ, 0x1f ;  /* 0x00001fff00037589 */ /* 0x000e2200000e0000 */
[----:B------:R-:W-:Y:S01]  /*01b0*/  UISETP.NE.AND UP0, UPT, UR8, 0x3, UPT ;  /* 0x000000030800788c */ /* 0x000fe2000bf05270 */
[----:B------:R-:W-:Y:S01]  /*01c0*/  SHF.R.S32.HI R2, RZ, 0x1f, R4 ;  /* 0x0000001fff027819 */ /* 0x000fe20000011404 */
[----:B------:R-:W-:Y:S02]  /*01d0*/  UIADD3 UR10, UR6, -0x1, URZ ;  /* 0xffffffff060a7890 */ /* 0x000fe4000fffe03f */
[----:B------:R-:W-:Y:S01]  /*01e0*/  ISETP.NE.AND P1, PT, RZ, UR6, PT ;  /* 0x00000006ff007c0c */ /* 0x000fe2000bf25270 */
[----:B------:R-:W-:Y:S01]  /*01f0*/  UISETP.EQ.OR UP0, UPT, UR8, URZ, !UP0 ;  /* 0x0000003f0800728c */ /* 0x000fe2000c702670 */
[----:B------:R-:W-:Y:S01]  /*0200*/  LEA.HI R2, R2, R4, RZ, 0x7 ;  /* 0x0000000402027211 */ /* 0x000fe200078f38ff */
[----:B------:R-:W-:Y:S02]  /*0210*/  UISETP.GE.U32.AND UP1, UPT, UR10, 0x2, UPT ;  /* 0x000000020a00788c */ /* 0x000fe4000bf26070 */
[----:B------:R-:W-:-:S04]  /*0220*/  UISETP.EQ.AND UP0, UPT, UR6, URZ, UP0 ;  /* 0x0000003f0600728c */ /* 0x000fc80008702270 */
[----:B------:R-:W-:-:S04]  /*0230*/  USEL UR13, URZ, 0x1, !UP0 ;  /* 0x000000013f0d7887 */ /* 0x000fc8000c000000 */
[----:B------:R-:W-:Y:S01]  /*0240*/  USEL UR13, UR13, 0x2, UP1 ;  /* 0x000000020d0d7887 */ /* 0x000fe20008800000 */
[----:B0-----:R-:W-:-:S13]  /*0250*/  ISETP.NE.AND P0, PT, R3, RZ, PT ;  /* 0x000000ff0300720c */ /* 0x001fda0003f05270 */
[----:B------:R-:W-:Y:S05]  /*0260*/  @P0 BRA `(.L_x_2) ;  /* 0x0000000000580947 */ /* 0x000fea0003800000 */
[----:B------:R-:W0:Y:S01]  /*0270*/  S2UR UR9, SR_CgaCtaId ;  /* 0x00000000000979c3 */ /* 0x000e220000008800 */
[----:B------:R-:W-:Y:S01]  /*0280*/  UMOV UR4, 0x400 ;  /* 0x0000040000047882 */ /* 0x000fe20000000000 */
[----:B------:R-:W-:Y:S01]  /*0290*/  UMOV UR5, 0x1 ;  /* 0x0000000100057882 */ /* 0x000fe20000000000 */
[----:B------:R-:W-:Y:S01]  /*02a0*/  UMOV UR6, 0x10 ;  /* 0x0000001000067882 */ /* 0x000fe20000000000 */
[----:B------:R-:W-:Y:S01]  /*02b0*/  ELECT P0, URZ, PT ;  /* 0x00000000003f782f */ /* 0x000fe20003800000 */
[----:B------:R-:W-:-:S04]  /*02c0*/  UIADD3 UR6, -UR6, 0x100000, URZ ;  /* 0x0010000006067890 */ /* 0x000fc8000fffe13f */
[----:B------:R-:W-:Y:S02]  /*02d0*/  USHF.L.U32 UR7, UR6, 0xb, URZ ;  /* 0x0000000b06077899 */ /* 0x000fe4000800063f */
[----:B------:R-:W-:Y:S02]  /*02e0*/  USHF.L.U32 UR6, UR6, 0x1, URZ ;  /* 0x0000000106067899 */ /* 0x000fe4000800063f */
[----:B0-----:R-:W-:Y:S02]  /*02f0*/  ULEA UR9, UR9, UR4, 0x18 ;  /* 0x0000000409097291 */ /* 0x001fe4000f8ec03f */
[----:B------:R-:W-:-:S04]  /*0300*/  UIADD3 UR4, -UR5, 0x100000, URZ ;  /* 0x0010000005047890 */ /* 0x000fc8000fffe13f */
[----:B------:R-:W-:Y:S02]  /*0310*/  USHF.L.U32 UR5, UR4, 0xb, URZ ;  /* 0x0000000b04057899 */ /* 0x000fe4000800063f */
[----:B------:R-:W-:Y:S01]  /*0320*/  USHF.L.U32 UR4, UR4, 0x1, URZ ;  /* 0x0000000104047899 */ /* 0x000fe2000800063f */
[----:B------:R-:W0:Y:S11]  /*0330*/  FENCE.VIEW.ASYNC.S ;  /* 0x00000000000073c6 */ /* 0x000e360000000000 */
[----:B0-----:R0:W1:Y:S01]  /*0340*/  SYNCS.EXCH.64 URZ, [UR9], UR4 ;  /* 0x00000004093f75b2 */ /* 0x0010620008000100 */
[----:B------:R0:W2:Y:S01]  /*0350*/  SYNCS.EXCH.64 URZ, [UR9+0x20], UR6 ;  /* 0x00002006093f75b2 */ /* 0x0000a20008000100 */
[----:B------:R0:W3:Y:S01]  /*0360*/  SYNCS.EXCH.64 URZ, [UR9+0x8], UR4 ;  /* 0x00000804093f75b2 */ /* 0x0000e20008000100 */
[----:B------:R0:W4:Y:S01]  /*0370*/  SYNCS.EXCH.64 URZ, [UR9+0x28], UR6 ;  /* 0x00002806093f75b2 */ /* 0x0001220008000100 */
[----:B------:R0:W0:Y:S01]  /*0380*/  SYNCS.EXCH.64 URZ, [UR9+0x10], UR4 ;  /* 0x00001004093f75b2 */ /* 0x0000220008000100 */
[----:B------:R0:W0:Y:S01]  /*0390*/  SYNCS.EXCH.64 URZ, [UR9+0x30], UR6 ;  /* 0x00003006093f75b2 */ /* 0x0000220008000100 */
[----:B------:R0:W0:Y:S01]  /*03a0*/  SYNCS.EXCH.64 URZ, [UR9+0x18], UR4 ;  /* 0x00001804093f75b2 */ /* 0x0000220008000100 */
[----:B------:R0:W0:Y:S01]  /*03b0*/  SYNCS.EXCH.64 URZ, [UR9+0x38], UR6 ;  /* 0x00003806093f75b2 */ /* 0x0000220008000100 */
[----:B------:R-:W-:Y:S01]  /*03c0*/  NOP ;  /* 0x0000000000007918 */ /* 0x000fe20000000000 */
.L_x_2:
[----:B------:R-:W-:Y:S01]  /*03d0*/  LOP3.LUT R2, R2, 0xffffff80, RZ, 0xc0, !PT ;  /* 0xffffff8002027812 */ /* 0x000fe200078ec0ff */
[----:B------:R-:W5:Y:S01]  /*03e0*/  SHFL.IDX PT, R0, R0, RZ, 0x1f ;  /* 0x00001fff00007589 */ /* 0x000f6200000e0000 */
[----:B0-----:R-:W0:Y:S01]  /*03f0*/  S2UR UR9, SR_CTAID.X ;  /* 0x00000000000979c3 */ /* 0x001e220000002500 */
[----:B------:R-:W-:Y:S02]  /*0400*/  SHF.R.S32.HI R8, RZ, 0x1f, R3 ;  /* 0x0000001fff087819 */ /* 0x000fe40000011403 */
[----:B------:R-:W-:Y:S01]  /*0410*/  ELECT P0, URZ, PT ;  /* 0x00000000003f782f */ /* 0x000fe20003800000 */
[----:B------:R-:W-:Y:S01]  /*0420*/  IMAD.IADD R4, R4, 0x1, -R2 ;  /* 0x0000000104047824 */ /* 0x000fe200078e0a02 */
[----:B------:R-:W-:Y:S01]  /*0430*/  ULDC UR4, c[0x0][0x150] ;  /* 0x0000540000047ab9 */ /* 0x000fe20000000800 */
[----:B------:R-:W1:Y:S01]  /*0440*/  S2R R2, SR_CTAID.Y ;  /* 0x0000000000027919 */ /* 0x000e620000002600 */
[----:B------:R-:W-:Y:S01]  /*0450*/  LEA.HI R8, R8, R3, RZ, 0x2 ;  /* 0x0000000308087211 */ /* 0x000fe200078f10ff */
[----:B------:R-:W-:Y:S01]  /*0460*/  NOP ;  /* 0x0000000000007918 */ /* 0x000fe20000000000 */
[----:B------:R-:W-:Y:S01]  /*0470*/  SHF.R.S32.HI R5, RZ, 0x1f, R4 ;  /* 0x0000001fff057819 */ /* 0x000fe20000011404 */
[----:B------:R-:W2:Y:S01]  /*0480*/  LDC R9, c[0x0][0x144] ;  /* 0x00005100ff097b82 */ /* 0x000ea20000000800 */
[----:B------:R-:W-:Y:S01]  /*0490*/  LOP3.LUT R8, R8, 0x3ffffffc, RZ, 0xc0, !PT ;  /* 0x3ffffffc08087812 */ /* 0x000fe200078ec0ff */
[----:B------:R-:W-:Y:S01]  /*04a0*/  NOP ;  /* 0x0000000000007918 */ /* 0x000fe20000000000 */
[----:B------:R-:W-:-:S03]  /*04b0*/  LEA.HI R5, R5, R4, RZ, 0x3 ;  /* 0x0000000405057211 */ /* 0x000fc600078f18ff */
[----:B------:R-:W-:Y:S01]  /*04c0*/  IMAD.IADD R8, R3, 0x1, -R8 ;  /* 0x0000000103087824 */ /* 0x000fe200078e0a08 */
[--C-:B------:R-:W-:Y:S01]  /*04d0*/  SHF.R.S32.HI R6, RZ, 0x3, R5.reuse ;  /* 0x00000003ff067819 */ /* 0x100fe20000011405 */
[----:B------:R-:W3:Y:S01]  /*04e0*/  LDC R11, c[0x0][0x148] ;  /* 0x00005200ff0b7b82 */ /* 0x000ee20000000800 */
[----:B------:R-:W-:-:S04]  /*04f0*/  SHF.R.S32.HI R5, RZ, 0x1f, R5 ;  /* 0x0000001fff057819 */ /* 0x000fc80000011405 */
[----:B------:R-:W-:Y:S02]  /*0500*/  LEA.HI R5, R5, R6, RZ, 0x2 ;  /* 0x0000000605057211 */ /* 0x000fe400078f10ff */
[----:B-----5:R-:W-:Y:S02]  /*0510*/  ISETP.NE.OR P0, PT, R0, RZ, !P0 ;  /* 0x000000ff0000720c */ /* 0x020fe40004705670 */
[----:B0-----:R-:W-:Y:S02]  /*0520*/  I2FP.F32.U32 R0, UR9 ;  /* 0x0000000900007c45 */ /* 0x001fe40008201000 */
[----:B------:R-:W-:-:S03]  /*0530*/  LOP3.LUT R5, R5, 0xfffffffc, RZ, 0xc0, !PT ;  /* 0xfffffffc05057812 */ /* 0x000fc600078ec0ff */
[----:B------:R-:W-:Y:S01]  /*0540*/  FMUL R7, R0, UR4 ;  /* 0x0000000400077c20 */ /* 0x000fe20008400000 */
[----:B------:R-:W-:Y:S01]  /*0550*/  ULDC UR4, c[0x0][0x154] ;  /* 0x0000550000047ab9 */ /* 0x000fe20000000800 */
[----:B------:R-:W-:-:S04]  /*0560*/  IMAD.IADD R5, R6, 0x1, -R5 ;  /* 0x0000000106057824 */ /* 0x000fc800078e0a05 */
[----:B------:R-:W-:Y:S01]  /*0570*/  IMAD R5, R8, 0x4, R5 ;  /* 0x0000000408057824 */ /* 0x000fe200078e0205 */
[----:B------:R-:W0:Y:S01]  /*0580*/  F2I.U32.TRUNC.NTZ R7, R7 ;  /* 0x0000000700077305 */ /* 0x000e22000020f000 */
[----:B------:R-:W-:Y:S01]  /*0590*/  VOTEU.ALL UP0, P0 ;  /* 0x00000000003f7886 */ /* 0x000fe20000000000 */
[----:B------:R-:W-:Y:S01]  /*05a0*/  VOTEU.ALL UP1, P0 ;  /* 0x00000000003f7886 */ /* 0x000fe20000020000 */
[----:B------:R-:W-:-:S03]  /*05b0*/  IMAD.SHL.U32 R0, R5, 0x4, RZ ;  /* 0x0000000405007824 */ /* 0x000fc600078e00ff */
[----:B------:R-:W5:Y:S01]  /*05c0*/  @!UP0 S2UR UR7, SR_CgaCtaId ;  /* 0x00000000000789c3 */ /* 0x000f620000008800 */
[----:B------:R-:W-:Y:S01]  /*05d0*/  @!UP0 UMOV UR6, 0x400 ;  /* 0x0000040000068882 */ /* 0x000fe20000000000 */
[----:B------:R-:W-:Y:S02]  /*05e0*/  LOP3.LUT R10, R5, 0xc, R0, 0x78, !PT ;  /* 0x0000000c050a7812 */ /* 0x000fe400078e7800 */
[----:B-1----:R-:W-:Y:S02]  /*05f0*/  I2FP.F32.U32 R5, R2 ;  /* 0x0000000200057245 */ /* 0x002fe40000201000 */
[----:B------:R-:W-:Y:S01]  /*0600*/  SHF.R.S32.HI R0, RZ, 0x1f, R10 ;  /* 0x0000001fff007819 */ /* 0x000fe2000001140a */
[----:B------:R1:W-:Y:S01]  /*0610*/  STL [R1+0x74], R10 ;  /* 0x0000740a01007387 */ /* 0x0003e20000100800 */
[----:B0-----:R-:W-:Y:S02]  /*0620*/  IMAD.MOV R6, RZ, RZ, -R7 ;  /* 0x000000ffff067224 */ /* 0x001fe400078e0a07 */
[----:B------:R-:W-:Y:S01]  /*0630*/  FMUL R8, R5, UR4 ;  /* 0x0000000405087c20 */ /* 0x000fe20008400000 */
[----:B------:R-:W-:Y:S01]  /*0640*/  LEA.HI R5, R0, R10, RZ, 0x3 ;  /* 0x0000000a00057211 */ /* 0x000fe200078f18ff */
[----:B------:R-:W-:Y:S01]  /*0650*/  UMOV UR4, 0x20 ;  /* 0x0000002000047882 */ /* 0x000fe20000000000 */
[----:B--2---:R-:W-:Y:S01]  /*0660*/  IMAD R0, R9, R6, UR9 ;  /* 0x0000000909007e24 */ /* 0x004fe2000f8e0206 */
[----:B------:R-:W-:-:S04]  /*0670*/  @!UP0 UIADD3 UR4, -UR4, 0x100000, URZ ;  /* 0x0010000004048890 */ /* 0x000fc8000fffe13f */
[----:B------:R-:W-:Y:S02]  /*0680*/  @!UP0 USHF.L.U32 UR5, UR4, 0xb, URZ ;  /* 0x0000000b04058899 */ /* 0x000fe4000800063f */
[----:B------:R-:W-:Y:S01]  /*0690*/  @!UP0 USHF.L.U32 UR4, UR4, 0x1, URZ ;  /* 0x0000000104048899 */ /* 0x000fe2000800063f */
[----:B------:R-:W-:Y:S01]  /*06a0*/  LOP3.LUT R6, R5, 0xfffffff8, RZ, 0xc0, !PT ;  /* 0xfffffff805067812 */ /* 0x000fe200078ec0ff */
[----:B------:R-:W0:Y:S01]  /*06b0*/  F2I.U32.TRUNC.NTZ R8, R8 ;  /* 0x0000000800087305 */ /* 0x000e22000020f000 */
[----:B------:R-:W2:Y:S03]  /*06c0*/  LDC R9, c[0x0][0x140] ;  /* 0x00005000ff097b82 */ /* 0x000ea60000000800 */
[----:B------:R-:W-:Y:S01]  /*06d0*/  IMAD.IADD R7, R10, 0x1, -R6 ;  /* 0x000000010a077824 */ /* 0x000fe200078e0a06 */
[----:B-----5:R-:W-:-:S04]  /*06e0*/  @!UP0 ULEA UR6, UR7, UR6, 0x18 ;  /* 0x0000000607068291 */ /* 0x020fc8000f8ec03f */
[----:B------:R-:W-:Y:S01]  /*06f0*/  ISETP.NE.AND P2, PT, R7, R0, PT ;  /* 0x000000000700720c */ /* 0x000fe20003f45270 */
[----:B------:R-:W-:Y:S01]  /*0700*/  VOTEU.ALL UP0, P0 ;  /* 0x00000000003f7886 */ /* 0x000fe20000000000 */
[----:B------:R-:W-:Y:S01]  /*0710*/  LOP3.LUT P0, RZ, R4, 0x7, RZ, 0xc0, !PT ;  /* 0x0000000704ff7812 */ /* 0x000fe2000780c0ff */
[----:B------:R-:W-:Y:S02]  /*0720*/  IMAD.MOV.U32 R4, RZ, RZ, 0x1 ;  /* 0x00000001ff047424 */ /* 0x000fe400078e00ff */
[----:B0-----:R-:W-:Y:S01]  /*0730*/  IMAD.MOV R12, RZ, RZ, -R8 ;  /* 0x000000ffff0c7224 */ /* 0x001fe200078e0a08 */
[----:B------:R-:W-:-:S03]  /*0740*/  ISETP.LT.U32.AND P0, PT, R10, 0x8, !P0 ;  /* 0x000000080a00780c */ /* 0x000fc60004701070 */
[----:B---3--:R-:W-:Y:S01]  /*0750*/  IMAD R6, R11, R12, R2 ;  /* 0x0000000c0b067224 */ /* 0x008fe200078e0202 */
[----:B------:R-:W0:Y:S02]  /*0760*/  FENCE.VIEW.ASYNC.S ;  /* 0x00000000000073c6 */ /* 0x000e240000000000 */
[----:B0-----:R1:W0:Y:S01]  /*0770*/  @!UP0 SYNCS.EXCH.64 URZ, [UR6+0x50], UR4 ;  /* 0x00005004063f85b2 */ /* 0x0012220008000100 */
[----:B------:R-:W-:Y:S02]  /*0780*/  @P2 SHF.R.S32.HI R5, RZ, 0x3, R5 ;  /* 0x00000003ff052819 */ /* 0x000fe40000011405 */
[----:B--2---:R-:W-:Y:S02]  /*0790*/  ISETP.EQ.U32.AND P5, PT, R9, 0x1, PT ;  /* 0x000000010900780c */ /* 0x004fe40003fa2070 */
[----:B------:R-:W-:Y:S02]  /*07a0*/  @P2 ISETP.NE.AND P3, PT, R5, R6, PT ;  /* 0x000000060500220c */ /* 0x000fe40003f65270 */
[----:B------:R-:W-:-:S02]  /*07b0*/  SEL R5, RZ, 0x1, !P0 ;  /* 0x00000001ff057807 */ /* 0x000fc40004000000 */
[----:B------:R-:W-:-:S04]  /*07c0*/  @P2 SEL R4, RZ, 0x1, P3 ;  /* 0x00000001ff042807 */ /* 0x000fc80001800000 */
[----:B------:R-:W-:Y:S01]  /*07d0*/  LOP3.LUT R4, R4, R5, RZ, 0xc0, !PT ;  /* 0x0000000504047212 */ /* 0x000fe200078ec0ff */
[----:B------:R1:W2:Y:S01]  /*07e0*/  @!UP1 SYNCS.EXCH.64 URZ, [UR6+0x58], UR4 ;  /* 0x00005804063f95b2 */ /* 0x0002a20008000100 */
[----:B------:R-:W-:-:S03]  /*07f0*/  NOP ;  /* 0x0000000000007918 */ /* 0x000fc60000000000 */
[----:B------:R1:W-:Y:S01]  /*0800*/  STL [R1+0x70], R4 ;  /* 0x0000700401007387 */ /* 0x0003e20000100800 */
[----:B0-----:R-:W-:Y:S05]  /*0810*/  @!P5 BRA `(.L_x_3) ;  /* 0x000000000008d947 */ /* 0x001fea0003800000 */
[----:B--2-4-:R-:W-:Y:S01]  /*0820*/  UCGABAR_ARV ;  /* 0x00000000000079c7 */ /* 0x014fe20008000000 */
[----:B------:R-:W-:Y:S05]  /*0830*/  BRA `(.L_x_4) ;  /* 0x0000000000047947 */ /* 0x000fea0003800000 */
.L_x_3:
[----:B--2-4-:R-:W-:Y:S01]  /*0840*/  NOP ;  /* 0x0000000000007918 */ /* 0x014fe20000000000 */
.L_x_4:
[----:B------:R-:W0:Y:S01]  /*0850*/  LDC R3, c[0x0][0x65c] ;  /* 0x00019700ff037b82 */ /* 0x000e220000000800 */
[----:B-1----:R-:W-:Y:S02]  /*0860*/  IMAD.U32 R4, RZ, RZ, UR9 ;  /* 0x00000009ff047e24 */ /* 0x002fe4000f8e00ff */
[----:B------:R-:W-:Y:S01]  /*0870*/  IMAD.MOV.U32 R5, RZ, RZ, RZ ;  /* 0x000000ffff057224 */ /* 0x000fe200078e00ff */
[----:B0-----:R-:W-:-:S13]  /*0880*/  ISETP.NE.AND P4, PT, R3, 0x1, PT ;  /* 0x000000010300780c */ /* 0x001fda0003f85270 */
[----:B------:R-:W0:Y:S01]  /*0890*/  @P4 LDC R7, c[0x0][0x10] ;  /* 0x00000400ff074b82 */ /* 0x000e220000000800 */
[----:B------:R-:W-:Y:S02]  /*08a0*/  @P4 IMAD.MOV.U32 R3, RZ, RZ, RZ ;  /* 0x000000ffff034224 */ /* 0x000fe400078e00ff */
[----:B------:R-:W-:-:S05]  /*08b0*/  @P4 IMAD.MOV.U32 R13, RZ, RZ, RZ ;  /* 0x000000ffff0d4224 */ /* 0x000fca00078e00ff */
[----:B------:R-:W1:Y:S01]  /*08c0*/  @!P4 LDC R9, c[0x0][0xc] ;  /* 0x00000300ff09cb82 */ /* 0x000e620000000800 */
[----:B0-----:R-:W-:-:S04]  /*08d0*/  @P4 IMAD.WIDE.U32 R6, R7, UR9, R2 ;  /* 0x0000000907064c25 */ /* 0x001fc8000f8e0002 */
[----:B------:R-:W-:Y:S02]  /*08e0*/  @P4 IMAD.MOV.U32 R19, RZ, RZ, R6 ;  /* 0x000000ffff134224 */ /* 0x000fe400078e0006 */
[----:B------:R-:W-:Y:S02]  /*08f0*/  @P4 IMAD.IADD R23, R7, 0x1, R13 ;  /* 0x0000000107174824 */ /* 0x000fe400078e020d */
[----:B-1----:R-:W-:-:S04]  /*0900*/  @!P4 IMAD.WIDE.U32 R4, R2, R9, R4 ;  /* 0x000000090204c225 */ /* 0x002fc800078e0004 */
[----:B------:R-:W-:Y:S02]  /*0910*/  @!P4 IMAD.MOV.U32 R19, RZ, RZ, R4 ;  /* 0x000000ffff13c224 */ /* 0x000fe400078e0004 */
[----:B------:R-:W-:-:S03]  /*0920*/  @!P4 IMAD.MOV.U32 R23, RZ, RZ, R5 ;  /* 0x000000ffff17c224 */ /* 0x000fc600078e0005 */
[----:B------:R0:W-:Y:S04]  /*0930*/  STL [R1+0x7c], R19 ;  /* 0x00007c1301007387 */ /* 0x0001e80000100800 */
[----:B------:R0:W-:Y:S01]  /*0940*/  STL [R1+0x78], R23 ;  /* 0x0000781701007387 */ /* 0x0001e20000100800 */
[----:B------:R-:W-:Y:S05]  /*0950*/  @!P5 BRA `(.L_x_5) ;  /* 0x00000000000cd947 */ /* 0x000fea0003800000 */
[----:B------:R-:W-:Y:S01]  /*0960*/  UCGABAR_WAIT ;  /* 0x0000000000007dc7 */ /* 0x000fe20008000000 */
[----:B------:R-:W-:Y:S01]  /*0970*/  CCTL.IVALL ;  /* 0x00000000ff00798f */ /* 0x000fe20002000000 */
[----:B------:R-:W-:Y:S05]  /*0980*/  BRA `(.L_x_6) ;  /* 0x0000000000047947 */ /* 0x000fea0003800000 */
.L_x_5:
[----:B------:R-:W-:Y:S06]  /*0990*/  BAR.SYNC.DEFER_BLOCKING 0x0 ;  /* 0x0000000000007b1d */ /* 0x000fec0000010000 */
.L_x_6:
[----:B------:R-:W-:Y:S05]  /*09a0*/  @!P1 BRA `(.L_x_7) ;  /* 0x000000e400989947 */ /* 0x000fea0003800000 */
[----:B------:R-:W-:-:S06]  /*09b0*/  UISETP.GT.U32.AND UP0, UPT, UR10, 0x1, UPT ;  /* 0x000000010a00788c */ /* 0x000fcc000bf04070 */
[----:B------:R-:W-:-:S13]  /*09c0*/  PLOP3.LUT P0, PT, PT, PT, UP0, 0x80, 0x0 ;  /* 0x000000000000781c */ /* 0x000fda0003f0f008 */
[----:B------:R-:W-:Y:S05]  /*09d0*/  @P0 EXIT ;  /* 0x000000000000094d */ /* 0x000fea0003800000 */
[----:B------:R-:W-:Y:S01]  /*09e0*/  IMAD.MOV.U32 R6, RZ, RZ, -0x1 ;  /* 0xffffffffff067424 */ /* 0x000fe200078e00ff */
[----:B------:R-:W-:Y:S01]  /*09f0*/  ULDC.64 UR4, c[0x0][0x650] ;  /* 0x0001940000047ab9 */ /* 0x000fe20000000a00 */
[----:B------:R-:W-:Y:S01]  /*0a00*/  IMAD.MOV.U32 R5, RZ, RZ, -0x1 ;  /* 0xffffffffff057424 */ /* 0x000fe200078e00ff */
[----:B------:R-:W-:Y:S01]  /*0a10*/  ISETP.GE.U32.AND P0, PT, R19, UR4, PT ;  /* 0x0000000413007c0c */ /* 0x000fe2000bf06070 */
[----:B------:R-:W-:Y:S01]  /*0a20*/  UMOV UR12, 0xffffffff ;  /* 0xffffffff000c7882 */ /* 0x000fe20000000000 */
[----:B------:R1:W-:Y:S01]  /*0a30*/  STL [R1+0x84], R6 ;  /* 0x0000840601007387 */ /* 0x0003e20000100800 */
[----:B------:R-:W-:Y:S02]  /*0a40*/  PRMT R4, RZ, 0x7610, R4 ;  /* 0x00007610ff047816 */ /* 0x000fe40000000004 */
[----:B------:R-:W-:Y:S01]  /*0a50*/  ISETP.GE.U32.AND.EX P0, PT, R23, UR5, PT, P0 ;  /* 0x0000000517007c0c */ /* 0x000fe2000bf06100 */
[----:B------:R1:W-:-:S12]  /*0a60*/  STL [R1+0x80], R5 ;  /* 0x0000800501007387 */ /* 0x0003d80000100800 */
[----:B-1----:R-:W-:Y:S05]  /*0a70*/  @P0 BRA `(.L_x_8) ;  /* 0x0000000400380947 */ /* 0x002fea0003800000 */
[----:B------:R-:W1:Y:S01]  /*0a80*/  LDC.64 R14, c[0x0][0x628] ;  /* 0x00018a00ff0e7b82 */ /* 0x000e620000000a00 */
[----:B------:R-:W-:Y:S02]  /*0a90*/  IMAD.MOV.U32 R4, RZ, RZ, R19 ;  /* 0x000000ffff047224 */ /* 0x000fe400078e0013 */
[----:B------:R-:W-:-:S05]  /*0aa0*/  IMAD.MOV.U32 R5, RZ, RZ, R23 ;  /* 0x000000ffff057224 */ /* 0x000fca00078e0017 */
[----:B------:R-:W2:Y:S08]  /*0ab0*/  LDC R10, c[0x0][0x630] ;  /* 0x00018c00ff0a7b82 */ /* 0x000eb00000000800 */
[----:B------:R-:W3:Y:S01]  /*0ac0*/  LDC.64 R16, c[0x0][0x620] ;  /* 0x00018800ff107b82 */ /* 0x000ee20000000a00 */
[----:B-1----:R-:W-:-:S04]  /*0ad0*/  ISETP.NE.U32.AND P0, PT, R14, RZ, PT ;  /* 0x000000ff0e00720c */ /* 0x002fc80003f05070 */
[----:B------:R-:W-:-:S13]  /*0ae0*/  ISETP.NE.AND.EX P0, PT, R15, RZ, PT, P0 ;  /* 0x000000ff0f00720c */ /* 0x000fda0003f05300 */
[----:B--23--:R-:W-:Y:S05]  /*0af0*/  @!P0 BRA `(.L_x_9) ;  /* 0x0000000000288947 */ /* 0x00cfea0003800000 */
[----:B------:R-:W1:Y:S02]  /*0b00*/  LDC R9, c[0x0][0x634] ;  /* 0x00018d00ff097b82 */ /* 0x000e640000000800 */
[----:B-1----:R-:W-:-:S05]  /*0b10*/  IADD3 R9, P0, R19, R9, RZ ;  /* 0x0000000913097210 */ /* 0x002fca0007f1e0ff */
[----:B------:R-:W-:-:S04]  /*0b20*/  IMAD.X R13, RZ, RZ, R23, P0 ;  /* 0x000000ffff0d7224 */ /* 0x000fc800000e0617 */
[----:B------:R-:W-:-:S04]  /*0b30*/  IMAD.WIDE.U32 R4, R13, R14, RZ ;  /* 0x0000000e0d047225 */ /* 0x000fc800078e00ff */
[----:B------:R-:W-:-:S04]  /*0b40*/  IMAD.WIDE.U32 R6, P0, R9, R15, R4 ;  /* 0x0000000f09067225 */ /* 0x000fc80007800004 */
[----:B------:R-:W-:-:S04]  /*0b50*/  IMAD.WIDE.U32 R4, R9, R14, RZ ;  /* 0x0000000e09047225 */ /* 0x000fc800078e00ff */
[----:B------:R-:W-:Y:S01]  /*0b60*/  IMAD.X R9, RZ, RZ, RZ, P0 ;  /* 0x000000ffff097224 */ /* 0x000fe200000e06ff */
[----:B------:R-:W-:Y:S01]  /*0b70*/  IADD3 RZ, P0, R5, R6, RZ ;  /* 0x0000000605ff7210 */ /* 0x000fe20007f1e0ff */
[----:B------:R-:W-:-:S04]  /*0b80*/  IMAD.MOV.U32 R8, RZ, RZ, R7 ;  /* 0x000000ffff087224 */ /* 0x000fc800078e0007 */
[----:B------:R-:W-:-:S08]  /*0b90*/  IMAD.WIDE.U32.X R4, R13, R15, R8, P0 ;  /* 0x0000000f0d047225 */ /* 0x000fd000000e0408 */
.L_x_9:
[----:B------:R-:W1:Y:S01]  /*0ba0*/  LDC.64 R20, c[0x0][0x640] ;  /* 0x00019000ff147b82 */ /* 0x000e620000000a00 */
[-C--:B------:R-:W-:Y:S01]  /*0bb0*/  SHF.R.U64 R22, R4, R10.reuse, R5 ;  /* 0x0000000a04167219 */ /* 0x080fe20000001205 */
[----:B------:R-:W-:Y:S01]  /*0bc0*/  IMAD.MOV.U32 R4, RZ, RZ, R19 ;  /* 0x000000ffff047224 */ /* 0x000fe200078e0013 */
[----:B------:R-:W-:Y:S01]  /*0bd0*/  SHF.R.U32.HI R3, RZ, R10, R5 ;  /* 0x0000000aff037219 */ /* 0x000fe20000011605 */
[----:B------:R-:W-:Y:S01]  /*0be0*/  IMAD.MOV.U32 R5, RZ, RZ, R23 ;  /* 0x000000ffff057224 */ /* 0x000fe200078e0017 */
[----:B------:R-:W-:Y:S01]  /*0bf0*/  IADD3 R7, P0, RZ, -R22, RZ ;  /* 0x80000016ff077210 */ /* 0x000fe20007f1e0ff */
[----:B0-----:R-:W-:Y:S02]  /*0c00*/  IMAD R23, R11, R12, R2 ;  /* 0x0000000c0b177224 */ /* 0x001fe400078e0202 */
[----:B------:R-:W0:Y:S01]  /*0c10*/  LDC R8, c[0x0][0x618] ;  /* 0x00018600ff087b82 */ /* 0x000e220000000800 */
[----:B------:R-:W-:Y:S02]  /*0c20*/  IMAD.MOV.U32 R11, RZ, RZ, 0x1 ;  /* 0x00000001ff0b7424 */ /* 0x000fe400078e00ff */
[----:B------:R-:W-:-:S02]  /*0c30*/  IMAD.X R3, RZ, RZ, ~R3, P0 ;  /* 0x000000ffff037224 */ /* 0x000fc400000e0e03 */
[----:B------:R-:W-:-:S03]  /*0c40*/  IMAD.WIDE.U32 R4, R7, R16, R4 ;  /* 0x0000001007047225 */ /* 0x000fc600078e0004 */
[----:B------:R-:W2:Y:S01]  /*0c50*/  LDC R14, c[0x0][0x608] ;  /* 0x00018200ff0e7b82 */ /* 0x000ea20000000800 */
[----:B------:R-:W-:-:S04]  /*0c60*/  IMAD R6, R3, R16, RZ ;  /* 0x0000001003067224 */ /* 0x000fc800078e02ff */
[----:B------:R-:W-:-:S03]  /*0c70*/  IMAD R3, R7, R17, R6 ;  /* 0x0000001107037224 */ /* 0x000fc600078e0206 */
[----:B------:R-:W3:Y:S01]  /*0c80*/  LDC R18, c[0x0][0x658] ;  /* 0x00019600ff127b82 */ /* 0x000ee20000000800 */
[----:B------:R-:W-:Y:S01]  /*0c90*/  IMAD.IADD R3, R5, 0x1, R3 ;  /* 0x0000000105037824 */ /* 0x000fe200078e0203 */
[----:B-1----:R-:W-:Y:S01]  /*0ca0*/  ISETP.NE.U32.AND P0, PT, R20, RZ, PT ;  /* 0x000000ff1400720c */ /* 0x002fe20003f05070 */
[----:B------:R-:W-:-:S03]  /*0cb0*/  IMAD.MOV.U32 R5, RZ, RZ, -0x1 ;  /* 0xffffffffff057424 */ /* 0x000fc600078e00ff */
[----:B------:R-:W-:Y:S02]  /*0cc0*/  ISETP.NE.AND.EX P0, PT, R21, RZ, PT, P0 ;  /* 0x000000ff1500720c */ /* 0x000fe40003f05300 */
[----:B------:R-:W1:Y:S01]  /*0cd0*/  LDC R13, c[0x0][0x600] ;  /* 0x00018000ff0d7b82 */ /* 0x000e620000000800 */
[-CC-:B0-----:R-:W-:Y:S02]  /*0ce0*/  SHF.R.U64 R10, R4, R8.reuse, R3.reuse ;  /* 0x00000008040a7219 */ /* 0x181fe40000001203 */
[----:B------:R-:W-:-:S05]  /*0cf0*/  SHF.R.U32.HI R3, RZ, R8, R3 ;  /* 0x00000008ff037219 */ /* 0x000fca0000011603 */
[----:B------:R-:W0:Y:S01]  /*0d00*/  LDC R15, c[0x0][0x648] ;  /* 0x00019200ff0f7b82 */ /* 0x000e220000000800 */
[-CC-:B--2---:R-:W-:Y:S02]  /*0d10*/  SHF.R.U64 R19, R10, R14.reuse, R3.reuse ;  /* 0x0000000e0a137219 */ /* 0x184fe40000001203 */
[----:B------:R-:W-:-:S05]  /*0d20*/  SHF.R.U32.HI R3, RZ, R14, R3 ;  /* 0x0000000eff037219 */ /* 0x000fca0000011603 */
[----:B------:R-:W2:Y:S01]  /*0d30*/  LDC R17, c[0x0][0x638] ;  /* 0x00018e00ff117b82 */ /* 0x000ea20000000800 */
[-C--:B---3--:R-:W-:Y:S02]  /*0d40*/  SHF.L.U32 R2, R5, R18.reuse, RZ ;  /* 0x0000001205027219 */ /* 0x088fe400000006ff */
[--C-:B------:R-:W-:Y:S02]  /*0d50*/  SHF.R.U64 R12, R19, R18, R3.reuse ;  /* 0x00000012130c7219 */ /* 0x100fe40000001203 */
[----:B------:R-:W-:Y:S02]  /*0d60*/  LOP3.LUT R8, RZ, R2, RZ, 0x33, !PT ;  /* 0x00000002ff087212 */ /* 0x000fe400078e33ff */
[----:B------:R-:W-:Y:S01]  /*0d70*/  SHF.R.U32.HI R3, RZ, R18, R3 ;  /* 0x00000012ff037219 */ /* 0x000fe20000011603 */
[----:B------:R-:W3:Y:S01]  /*0d80*/  LDC R16, c[0x0][0x610] ;  /* 0x00018400ff107b82 */ /* 0x000ee20000000800 */
[----:B------:R-:W-:Y:S01]  /*0d90*/  IMAD.MOV.U32 R2, RZ, RZ, R12 ;  /* 0x000000ffff027224 */ /* 0x000fe200078e000c */
[----:B------:R-:W-:Y:S06]  /*0da0*/  @!P0 BRA `(.L_x_10) ;  /* 0x0000000000288947 */ /* 0x000fec0003800000 */
[----:B------:R-:W4:Y:S02]  /*0db0*/  LDC R7, c[0x0][0x64c] ;  /* 0x00019300ff077b82 */ /* 0x000f240000000800 */
[----:B----4-:R-:W-:-:S05]  /*0dc0*/  IADD3 R7, P0, R12, R7, RZ ;  /* 0x000000070c077210 */ /* 0x010fca0007f1e0ff */
        /* <DEDUP_REMOVED lines=8> */
.L_x_10:
[----:B0-----:R-:W-:Y:S01]  /*0e50*/  SHF.R.U64 R4, R2, R15, R3 ;  /* 0x0000000f02047219 */ /* 0x001fe20000001203 */
[----:B-1----:R-:W-:Y:S01]  /*0e60*/  VIADD R5, R13, 0xffffffff ;  /* 0xffffffff0d057836 */ /* 0x002fe20000000000 */
[----:B------:R-:W-:Y:S02]  /*0e70*/  SHF.L.U32 R2, R11, R18, RZ ;  /* 0x000000120b027219 */ /* 0x000fe400000006ff */
[----:B------:R-:W-:Y:S01]  /*0e80*/  LOP3.LUT R3, R19, R8, RZ, 0xc0, !PT ;  /* 0x0000000813037212 */ /* 0x000fe200078ec0ff */
[----:B------:R-:W-:Y:S01]  /*0e90*/  IMAD.MOV R6, RZ, RZ, -R4 ;  /* 0x000000ffff067224 */ /* 0x000fe200078e0a04 */
[----:B------:R-:W-:Y:S02]  /*0ea0*/  SEL R0, R0, R23, !P4 ;  /* 0x0000001700007207 */ /* 0x000fe40006000000 */
[----:B------:R-:W-:Y:S01]  /*0eb0*/  LOP3.LUT R5, R10, R5, RZ, 0xc0, !PT ;  /* 0x000000050a057212 */ /* 0x000fe200078ec0ff */
[----:B------:R-:W-:Y:S01]  /*0ec0*/  IMAD R3, R2, R4, R3 ;  /* 0x0000000402037224 */ /* 0x000fe200078e0203 */
[----:B------:R-:W-:Y:S01]  /*0ed0*/  R2UR UR12, R22 ;  /* 0x00000000160c72ca */ /* 0x000fe200000e0000 */
[----:B--2---:R-:W-:-:S02]  /*0ee0*/  IMAD R2, R6, R17, R12 ;  /* 0x0000001106027224 */ /* 0x004fc400078e020c */
[----:B---3--:R-:W-:Y:S02]  /*0ef0*/  IMAD R0, R3, R16, R0 ;  /* 0x0000001003007224 */ /* 0x008fe400078e0200 */
[----:B------:R-:W-:Y:S02]  /*0f00*/  IMAD R3, R2, R13, R5 ;  /* 0x0000000d02037224 */ /* 0x000fe400078e0205 */
[----:B------:R-:W-:-:S03]  /*0f10*/  IMAD.MOV.U32 R4, RZ, RZ, 0x1 ;  /* 0x00000001ff047424 */ /* 0x000fc600078e00ff */
[----:B------:R-:W-:Y:S02]  /*0f20*/  SEL R2, R3, R0, !P4 ;  /* 0x0000000003027207 */ /* 0x000fe40006000000 */
[----:B------:R-:W-:-:S03]  /*0f30*/  SEL R0, R0, R3, !P4 ;  /* 0x0000000300007207 */ /* 0x000fc60006000000 */
[----:B------:R1:W-:Y:S04]  /*0f40*/  STL [R1+0x80], R2 ;  /* 0x0000800201007387 */ /* 0x0003e80000100800 */
[----:B------:R1:W-:Y:S02]  /*0f50*/  STL [R1+0x84], R0 ;  /* 0x0000840001007387 */ /* 0x0003e40000100800 */
.L_x_8:
[----:B------:R-:W-:-:S08]  /*0f60*/  NOP ;  /* 0x0000000000007918 */ /* 0x000fd00000000000 */
[----:B------:R-:W2:Y:S02]  /*0f70*/  USETMAXREG.TRY_ALLOC.CTAPOOL UP0, 0xe8 ;  /* 0x000000e8000079c8 */ /* 0x000ea40008000600 */
[----:B--2---:R-:W-:-:S13]  /*0f80*/  PLOP3.LUT P0, PT, PT, PT, UP0, 0x80, 0x0 ;  /* 0x000000000000781c */ /* 0x004fda0003f0f008 */
[----:B------:R-:W-:Y:S05]  /*0f90*/  @!P0 BRA `(.L_x_8) ;  /* 0xfffffffc00f08947 */ /* 0x000fea000383ffff */
[----:B------:R-:W-:Y:S01]  /*0fa0*/  ULDC.64 UR4, c[0x0][0x598] ;  /* 0x0001660000047ab9 */ /* 0x000fe20000000a00 */
[----:B------:R-:W-:Y:S01]  /*0fb0*/  ULDC.64 UR14, c[0x0][0x208] ;  /* 0x00008200000e7ab9 */ /* 0x000fe20000000a00 */
[----:B------:R-:W-:-:S04]  /*0fc0*/  ISETP.NE.U32.AND P0, PT, RZ, UR4, PT ;  /* 0x00000004ff007c0c */ /* 0x000fc8000bf05070 */
[----:B------:R-:W-:-:S13]  /*0fd0*/  ISETP.NE.AND.EX P0, PT, RZ, UR5, PT, P0 ;  /* 0x00000005ff007c0c */ /* 0x000fda000bf05300 */
[----:B------:R-:W-:Y:S05]  /*0fe0*/  @!P0 BRA `(.L_x_11) ;  /* 0x0000000000208947 */ /* 0x000fea0003800000 */
[----:B-1----:R-:W1:Y:S02]  /*0ff0*/  LDC.64 R2, c[0x0][0x598] ;  /* 0x00016600ff027b82 */ /* 0x002e640000000a00 */
[----:B-1----:R-:W2:Y:S02]  /*1000*/  LDG.E.64 R2, desc[UR14][R2.64] ;  /* 0x0000000e02027981 */ /* 0x002ea4000c1e1b00 */
[----:B--2---:R-:W-:-:S04]  /*1010*/  ISETP.NE.U32.AND P0, PT, R2, RZ, PT ;  /* 0x000000ff0200720c */ /* 0x004fc80003f05070 */
[----:B------:R-:W-:-:S13]  /*1020*/  ISETP.NE.AND.EX P0, PT, R3, RZ, PT, P0 ;  /* 0x000000ff0300720c */ /* 0x000fda0003f05300 */
[----:B------:R-:W-:Y:S05]  /*1030*/  @!P0 BRA `(.L_x_11) ;  /* 0x00000000000c8947 */ /* 0x000fea0003800000 */
[----:B------:R-:W2:Y:S02]  /*1040*/  LD.E R2, desc[UR14][R2.64] ;  /* 0x0000000e02027980 */ /* 0x000ea4000c101900 */
[----:B--2---:R-:W-:Y:S01]  /*1050*/  R2UR UR20, R2 ;  /* 0x00000000021472ca */ /* 0x004fe200000e0000 */
[----:B------:R-:W-:-:S14]  /*1060*/  BRA `(.L_x_12) ;  /* 0x0000000000247947 */ /* 0x000fdc0003800000 */
.L_x_11:
[----:B------:R-:W-:Y:S02]  /*1070*/  ULDC.64 UR4, c[0x0][0x588] ;  /* 0x0001620000047ab9 */ /* 0x000fe40000000a00 */
[----:B------:R-:W-:-:S04]  /*1080*/  ISETP.NE.U32.AND P0, PT, RZ, UR4, PT ;  /* 0x00000004ff007c0c */ /* 0x000fc8000bf05070 */
[----:B------:R-:W-:-:S13]  /*1090*/  ISETP.NE.AND.EX P0, PT, RZ, UR5, PT, P0 ;  /* 0x00000005ff007c0c */ /* 0x000fda000bf05300 */
[----:B------:R-:W-:Y:S05]  /*10a0*/  @!P0 BRA `(.L_x_13) ;  /* 0x0000000000108947 */ /* 0x000fea0003800000 */
[----:B-1----:R-:W1:Y:S02]  /*10b0*/  LDC.64 R2, c[0x0][0x588] ;  /* 0x00016200ff027b82 */ /* 0x002e640000000a00 */
[----:B-1----:R-:W2:Y:S02]  /*10c0*/  LDG.E R2, desc[UR14][R2.64] ;  /* 0x0000000e02027981 */ /* 0x002ea4000c1e1900 */
[----:B--2---:R-:W-:Y:S01]  /*10d0*/  R2UR UR20, R2 ;  /* 0x00000000021472ca */ /* 0x004fe200000e0000 */
[----:B------:R-:W-:-:S14]  /*10e0*/  BRA `(.L_x_12) ;  /* 0x0000000000047947 */ /* 0x000fdc0003800000 */
.L_x_13:
[----:B------:R-:W-:-:S05]  /*10f0*/  ULDC UR20, c[0x0][0x580] ;  /* 0x0001600000147ab9 */ /* 0x000fca0000000800 */
.L_x_12:
[----:B------:R-:W-:Y:S02]  /*1100*/  ULDC.64 UR4, c[0x0][0x5a0] ;  /* 0x0001680000047ab9 */ /* 0x000fe40000000a00 */
        /* <DEDUP_REMOVED lines=11> */
.L_x_14:
        /* <DEDUP_REMOVED lines=8> */
.L_x_16:
[----:B------:R-:W-:-:S05]  /*1240*/  ULDC UR21, c[0x0][0x584] ;  /* 0x0001610000157ab9 */ /* 0x000fca0000000800 */
.L_x_15:
[----:B------:R-:W-:-:S13]  /*1250*/  LOP3.LUT P0, RZ, R4, 0xff, RZ, 0xc0, !PT ;  /* 0x000000ff04ff7812 */ /* 0x000fda000780c0ff */
[----:B------:R-:W-:Y:S05]  /*1260*/  @!P0 EXIT ;  /* 0x000000000000894d */ /* 0x000fea0003800000 */
[----:B------:R-:W-:Y:S01]  /*1270*/  ULDC UR4, c[0x0][0x28c] ;  /* 0x0000a30000047ab9 */ /* 0x000fe20000000800 */
[----:B------:R-:W-:Y:S02]  /*1280*/  ULOP3.LUT UR22, UR13, 0x1, URZ, 0xfc, !UPT ;  /* 0x000000010d167892 */ /* 0x000fe4000f8efc3f */
[----:B------:R-:W-:-:S04]  /*1290*/  UIADD3 UR4, UR4, 0x7f, URZ ;  /* 0x0000007f04047890 */ /* 0x000fc8000fffe03f */
[----:B------:R-:W-:-:S04]  /*12a0*/  USHF.R.S32.HI UR5, URZ, 0x1f, UR4 ;  /* 0x0000001f3f057899 */ /* 0x000fc80008011404 */
[----:B------:R-:W-:-:S03]  /*12b0*/  ULEA.HI UR5, UR5, UR4, URZ, 0x7 ;  /* 0x0000000405057291 */ /* 0x000fc6000f8f383f */
[----:B------:R-:W-:Y:S01]  /*12c0*/  UMOV UR4, URZ ;  /* 0x0000003f00047c82 */ /* 0x000fe20008000000 */
[----:B------:R-:W-:-:S03]  /*12d0*/  USHF.R.S32.HI UR9, URZ, 0x7, UR5 ;  /* 0x000000073f097899 */ /* 0x000fc60008011405 */
[----:B------:R-:W-:-:S09]  /*12e0*/  UMOV UR5, URZ ;  /* 0x0000003f00057c82 */ /* 0x000fd20008000000 */
.L_x_297:
[----:B-1----:R-:W1:Y:S01]  /*12f0*/  S2R R0, SR_TID.X ;  /* 0x0000000000007919 */ /* 0x002e620000002100 */
[----:B--2---:R-:W2:Y:S01]  /*1300*/  S2UR UR18, SR_CgaCtaId ;  /* 0x00000000001279c3 */ /* 0x004ea20000008800 */
[----:B------:R-:W-:Y:S01]  /*1310*/  UMOV UR17, 0x400 ;  /* 0x0000040000117882 */ /* 0x000fe20000000000 */
[----:B------:R-:W-:Y:S01]  /*1320*/  UMOV UR6, URZ ;  /* 0x0000003f00067c82 */ /* 0x000fe20008000000 */
[----:B------:R-:W-:Y:S01]  /*1330*/  STL [R1+0x6c], RZ ;  /* 0x00006cff01007387 */ /* 0x000fe20000100800 */
[----:B------:R-:W-:Y:S01]  /*1340*/  UMOV UR7, URZ ;  /* 0x0000003f00077c82 */ /* 0x000fe20008000000 */
[----:B------:R-:W-:Y:S01]  /*1350*/  UMOV UR8, URZ ;  /* 0x0000003f00087c82 */ /* 0x000fe20008000000 */
[----:B------:R-:W-:Y:S01]  /*1360*/  UMOV UR23, UR5 ;  /* 0x0000000500177c82 */ /* 0x000fe20008000000 */
[----:B------:R-:W-:Y:S01]  /*1370*/  STL [R1+0x68], RZ ;  /* 0x000068ff01007387 */ /* 0x000fe20000100800 */
[----:B---3--:R-:W3:Y:S01]  /*1380*/  LDC R2, c[0x0][0x28c] ;  /* 0x0000a300ff027b82 */ /* 0x008ee20000000800 */
[----:B------:R-:W-:Y:S01]  /*1390*/  UMOV UR24, UR4 ;  /* 0x0000000400187c82 */ /* 0x000fe20008000000 */
[----:B------:R-:W-:Y:S01]  /*13a0*/  CS2R R4, SRZ ;  /* 0x0000000000047805 */ /* 0x000fe2000001ff00 */
[----:B------:R-:W-:Y:S01]  /*13b0*/  STL [R1+0x64], RZ ;  /* 0x000064ff01007387 */ /* 0x000fe20000100800 */
[----:B------:R-:W-:-:S02]  /*13c0*/  CS2R R6, SRZ ;  /* 0x0000000000067805 */ /* 0x000fc4000001ff00 */
[----:B------:R-:W-:Y:S02]  /*13d0*/  CS2R R8, SRZ ;  /* 0x0000000000087805 */ /* 0x000fe4000001ff00 */
[----:B------:R-:W-:Y:S01]  /*13e0*/  CS2R R10, SRZ ;  /* 0x00000000000a7805 */ /* 0x000fe2000001ff00 */
[----:B------:R-:W-:Y:S01]  /*13f0*/  STL [R1+0x60], RZ ;  /* 0x000060ff01007387 */ /* 0x000fe20000100800 */
[----:B------:R-:W-:Y:S02]  /*1400*/  CS2R R12, SRZ ;  /* 0x00000000000c7805 */ /* 0x000fe4000001ff00 */
[----:B------:R-:W-:Y:S02]  /*1410*/  CS2R R14, SRZ ;  /* 0x00000000000e7805 */ /* 0x000fe4000001ff00 */
[----:B------:R-:W-:Y:S01]  /*1420*/  CS2R R16, SRZ ;  /* 0x0000000000107805 */ /* 0x000fe2000001ff00 */
[----:B------:R-:W-:Y:S01]  /*1430*/  STL [R1+0x5c], RZ ;  /* 0x00005cff01007387 */ /* 0x000fe20000100800 */
[----:B0-----:R-:W-:-:S02]  /*1440*/  CS2R R18, SRZ ;  /* 0x0000000000127805 */ /* 0x001fc4000001ff00 */
[----:B------:R-:W-:Y:S02]  /*1450*/  CS2R R20, SRZ ;  /* 0x0000000000147805 */ /* 0x000fe4000001ff00 */
[----:B------:R-:W-:Y:S01]  /*1460*/  CS2R R22, SRZ ;  /* 0x0000000000167805 */ /* 0x000fe2000001ff00 */
[----:B------:R-:W-:Y:S01]  /*1470*/  STL [R1+0x58], RZ ;  /* 0x000058ff01007387 */ /* 0x000fe20000100800 */
[----:B------:R-:W-:Y:S02]  /*1480*/  CS2R R152, SRZ ;  /* 0x0000000000987805 */ /* 0x000fe4000001ff00 */
[----:B------:R-:W-:Y:S02]  /*1490*/  CS2R R154, SRZ ;  /* 0x00000000009a7805 */ /* 0x000fe4000001ff00 */
[----:B------:R-:W-:Y:S01]  /*14a0*/  CS2R R156, SRZ ;  /* 0x00000000009c7805 */ /* 0x000fe2000001ff00 */
[----:B------:R-:W-:Y:S01]  /*14b0*/  STL [R1+0x54], RZ ;  /* 0x000054ff01007387 */ /* 0x000fe20000100800 */
[----:B------:R-:W-:-:S02]  /*14c0*/  CS2R R158, SRZ ;  /* 0x00000000009e7805 */ /* 0x000fc4000001ff00 */
[----:B------:R-:W-:Y:S02]  /*14d0*/  CS2R R160, SRZ ;  /* 0x0000000000a07805 */ /* 0x000fe4000001ff00 */
[----:B------:R-:W-:Y:S02]  /*14e0*/  CS2R R162, SRZ ;  /* 0x0000000000a27805 */ /* 0x000fe4000001ff00 */
[----:B-1----:R-:W-:Y:S01]  /*14f0*/  LOP3.LUT R0, R0, 0x80, RZ, 0xc0, !PT ;  /* 0x0000008000007812 */ /* 0x002fe200078ec0ff */
[----:B------:R-:W-:Y:S01]  /*1500*/  STL [R1+0x50], RZ ;  /* 0x000050ff01007387 */ /* 0x000fe20000100800 */
[----:B---3--:R-:W-:Y:S02]  /*1510*/  ISETP.GE.AND P0, PT, R2, 0x1, PT ;  /* 0x000000010200780c */ /* 0x008fe40003f06270 */
[----:B------:R-:W-:Y:S02]  /*1520*/  CS2R R2, SRZ ;  /* 0x0000000000027805 */ /* 0x000fe4000001ff00 */
[----:B------:R-:W-:Y:S01]  /*1530*/  SHF.R.U32.HI R0, RZ, 0x7, R0 ;  /* 0x00000007ff007819 */ /* 0x000fe20000011600 */
        /* <DEDUP_REMOVED lines=8> */
[----:B------:R-:W0:Y:S01]  /*15c0*/  SHFL.IDX PT, R0, R0, RZ, 0x1f ;  /* 0x00001fff00007589 */ /* 0x000e2200000e0000 */
[----:B------:R-:W-:-:S02]  /*15d0*/  CS2R R176, SRZ ;  /* 0x0000000000b07805 */ /* 0x000fc4000001ff00 */
[----:B------:R-:W-:Y:S02]  /*15e0*/  CS2R R178, SRZ ;  /* 0x0000000000b27805 */ /* 0x000fe4000001ff00 */
[----:B------:R-:W-:Y:S01]  /*15f0*/  CS2R R180, SRZ ;  /* 0x0000000000b47805 */ /* 0x000fe2000001ff00 */
[----:B------:R1:W-:Y:S01]  /*1600*/  STL [R1+0x44], RZ ;  /* 0x000044ff01007387 */ /* 0x0003e20000100800 */
[----:B------:R-:W-:Y:S02]  /*1610*/  CS2R R182, SRZ ;  /* 0x0000000000b67805 */ /* 0x000fe4000001ff00 */
[----:B------:R-:W-:Y:S02]  /*1620*/  CS2R R184, SRZ ;  /* 0x0000000000b87805 */ /* 0x000fe4000001ff00 */
[----:B------:R-:W-:Y:S01]  /*1630*/  CS2R R186, SRZ ;  /* 0x0000000000ba7805 */ /* 0x000fe2000001ff00 */
[----:B------:R1:W-:Y:S01]  /*1640*/  STL [R1+0x40], RZ ;  /* 0x000040ff01007387 */ /* 0x0003e20000100800 */
        /* <DEDUP_REMOVED lines=14> */
[----:B------:R-:W-:Y:S02]  /*1730*/  CS2R R210, SRZ ;  /* 0x0000000000d27805 */ /* 0x000fe4000001ff00 */
[----:B0-----:R-:W-:Y:S01]  /*1740*/  R2UR UR10, R0 ;  /* 0x00000000000a72ca */ /* 0x001fe200000e0000 */
[----:B------:R1:W-:Y:S01]  /*1750*/  STL [R1+0x30], RZ ;  /* 0x000030ff01007387 */ /* 0x0003e20000100800 */
[----:B------:R-:W-:Y:S01]  /*1760*/  IMAD.MOV.U32 R0, RZ, RZ, RZ ;  /* 0x000000ffff007224 */ /* 0x000fe200078e00ff */
[----:B------:R-:W-:-:S02]  /*1770*/  CS2R R212, SRZ ;  /* 0x0000000000d47805 */ /* 0x000fc4000001ff00 */
[----:B------:R-:W-:Y:S01]  /*1780*/  CS2R R214, SRZ ;  /* 0x0000000000d67805 */ /* 0x000fe2000001ff00 */
[----:B------:R1:W-:Y:S01]  /*1790*/  STL [R1+0x2c], RZ ;  /* 0x00002cff01007387 */ /* 0x0003e20000100800 */
[----:B------:R-:W-:Y:S02]  /*17a0*/  CS2R R216, SRZ ;  /* 0x0000000000d87805 */ /* 0x000fe4000001ff00 */
[----:B------:R-:W-:Y:S02]  /*17b0*/  CS2R R218, SRZ ;  /* 0x0000000000da7805 */ /* 0x000fe4000001ff00 */
[----:B------:R-:W-:Y:S01]  /*17c0*/  CS2R R220, SRZ ;  /* 0x0000000000dc7805 */ /* 0x000fe2000001ff00 */
[----:B------:R1:W-:Y:S01]  /*17d0*/  STL [R1+0x28], RZ ;  /* 0x000028ff01007387 */ /* 0x0003e20000100800 */
[----:B------:R-:W-:Y:S02]  /*17e0*/  CS2R R222, SRZ ;  /* 0x0000000000de7805 */ /* 0x000fe4000001ff00 */
[----:B------:R-:W-:-:S02]  /*17f0*/  CS2R R224, SRZ ;  /* 0x0000000000e07805 */ /* 0x000fc4000001ff00 */
[----:B------:R-:W-:Y:S01]  /*1800*/  CS2R R226, SRZ ;  /* 0x0000000000e27805 */ /* 0x000fe2000001ff00 */
[----:B------:R1:W-:Y:S01]  /*1810*/  STL [R1+0x24], RZ ;  /* 0x000024ff01007387 */ /* 0x0003e20000100800 */
[----:B------:R-:W-:Y:S01]  /*1820*/  ULEA.HI UR11, UR10, UR10, URZ, 0x1 ;  /* 0x0000000a0a0b7291 */ /* 0x000fe2000f8f083f */
[----:B------:R-:W-:Y:S01]  /*1830*/  IMAD.MOV.U32 R228, RZ, RZ, RZ ;  /* 0x000000ffffe47224 */ /* 0x000fe200078e00ff */
[----:B------:R-:W-:Y:S01]  /*1840*/  CS2R R88, SRZ ;  /* 0x0000000000587805 */ /* 0x000fe2000001ff00 */
[----:B------:R1:W-:Y:S01]  /*1850*/  STL [R1+0x20], RZ ;  /* 0x000020ff01007387 */ /* 0x0003e20000100800 */
[----:B------:R-:W-:Y:S01]  /*1860*/  ULOP3.LUT UR16, UR11, 0x7fffe, URZ, 0xc0, !UPT ;  /* 0x0007fffe0b107892 */ /* 0x000fe2000f8ec03f */
[----:B------:R-:W-:Y:S01]  /*1870*/  CS2R R90, SRZ ;  /* 0x00000000005a7805 */ /* 0x000fe2000001ff00 */
[----:B--2---:R-:W-:Y:S01]  /*1880*/  ULEA UR11, UR18, UR17, 0x18 ;  /* 0x00000011120b7291 */ /* 0x004fe2000f8ec03f */
[----:B------:R1:W-:Y:S01]  /*1890*/  STL [R1+0x1c], RZ ;  /* 0x00001cff01007387 */ /* 0x0003e20000100800 */
[----:B------:R-:W-:Y:S01]  /*18a0*/  UIADD3 UR16, UR10, -UR16, URZ ;  /* 0x800000100a107290 */ /* 0x000fe2000fffe03f */
[----:B------:R-:W-:-:S02]  /*18b0*/  CS2R R92, SRZ ;  /* 0x00000000005c7805 */ /* 0x000fc4000001ff00 */
[----:B------:R-:W-:Y:S01]  /*18c0*/  CS2R R94, SRZ ;  /* 0x00000000005e7805 */ /* 0x000fe2000001ff00 */
[----:B------:R1:W-:Y:S01]  /*18d0*/  STL [R1+0x18], RZ ;  /* 0x000018ff01007387 */ /* 0x0003e20000100800 */
[----:B------:R-:W-:Y:S01]  /*18e0*/  ULEA UR16, UR16, UR11, 0xd ;  /* 0x0000000b10107291 */ /* 0x000fe2000f8e683f */
[----:B------:R-:W-:Y:S02]  /*18f0*/  CS2R R96, SRZ ;  /* 0x0000000000607805 */ /* 0x000fe4000001ff00 */
[----:B------:R-:W-:Y:S01]  /*1900*/  CS2R R98, SRZ ;  /* 0x0000000000627805 */ /* 0x000fe2000001ff00 */
[----:B------:R1:W-:Y:S01]  /*1910*/  STL [R1+0x14], RZ ;  /* 0x000014ff01007387 */ /* 0x0003e20000100800 */
[----:B------:R-:W-:Y:S01]  /*1920*/  UIADD3 UR16, UR16, 0x100, URZ ;  /* 0x0000010010107890 */ /* 0x000fe2000fffe03f */
[----:B------:R-:W-:Y:S02]  /*1930*/  CS2R R100, SRZ ;  /* 0x0000000000647805 */ /* 0x000fe4000001ff00 */
[----:B------:R-:W-:Y:S01]  /*1940*/  CS2R R102, SRZ ;  /* 0x0000000000667805 */ /* 0x000fe2000001ff00 */
[----:B------:R1:W-:Y:S01]  /*1950*/  STL [R1+0x10], RZ ;  /* 0x000010ff01007387 */ /* 0x0003e20000100800 */
[----:B------:R-:W-:Y:S01]  /*1960*/  USHF.R.U32.HI UR10, URZ, 0x4, UR16 ;  /* 0x000000043f0a7899 */ /* 0x000fe20008011610 */
[----:B------:R-:W-:-:S02]  /*1970*/  CS2R R104, SRZ ;  /* 0x0000000000687805 */ /* 0x000fc4000001ff00 */
[----:B------:R-:W-:Y:S01]  /*1980*/  CS2R R106, SRZ ;  /* 0x00000000006a7805 */ /* 0x000fe2000001ff00 */
[----:B------:R1:W-:Y:S01]  /*1990*/  STL [R1+0xc], RZ ;  /* 0x00000cff01007387 */ /* 0x0003e20000100800 */
[----:B------:R-:W-:Y:S01]  /*19a0*/  ULOP3.LUT UR10, UR10, 0x3fff, URZ, 0xc0, !UPT ;  /* 0x00003fff0a0a7892 */ /* 0x000fe2000f8ec03f */
        /* <DEDUP_REMOVED lines=10> */
[----:B------:R1:W-:Y:S01]  /*1a50*/  STL [R1], RZ ;  /* 0x000000ff01007387 */ /* 0x0003e20000100800 */
[----:B------:R-:W-:Y:S02]  /*1a60*/  CS2R R124, SRZ ;  /* 0x00000000007c7805 */ /* 0x000fe4000001ff00 */
[----:B------:R-:W-:Y:S02]  /*1a70*/  CS2R R126, SRZ ;  /* 0x00000000007e7805 */ /* 0x000fe4000001ff00 */
[----:B------:R-:W-:Y:S02]  /*1a80*/  CS2R R128, SRZ ;  /* 0x0000000000807805 */ /* 0x000fe4000001ff00 */
[----:B------:R-:W-:-:S02]  /*1a90*/  CS2R R130, SRZ ;  /* 0x0000000000827805 */ /* 0x000fc4000001ff00 */
[----:B------:R-:W-:Y:S02]  /*1aa0*/  CS2R R132, SRZ ;  /* 0x0000000000847805 */ /* 0x000fe4000001ff00 */
[----:B------:R-:W-:Y:S02]  /*1ab0*/  CS2R R134, SRZ ;  /* 0x0000000000867805 */ /* 0x000fe4000001ff00 */
        /* <DEDUP_REMOVED lines=9> */
[----:B----4-:R-:W-:-:S02]  /*1b50*/  CS2R R26, SRZ ;  /* 0x00000000001a7805 */ /* 0x010fc4000001ff00 */
        /* <DEDUP_REMOVED lines=29> */
[----:B------:R-:W-:Y:S01]  /*1d30*/  CS2R R86, SRZ ;  /* 0x0000000000567805 */ /* 0x000fe2000001ff00 */
[----:B-1----:R-:W-:Y:S06]  /*1d40*/  @!P0 BRA `(.L_x_17) ;  /* 0x0000001000c08947 */ /* 0x002fec0003800000 */
[----:B------:R-:W-:-:S06]  /*1d50*/  UISETP.NE.AND UP0, UPT, UR22, 0x3, UPT ;  /* 0x000000031600788c */ /* 0x000fcc000bf05270 */
[----:B------:R-:W-:-:S13]  /*1d60*/  PLOP3.LUT P1, PT, PT, PT, UP0, 0x80, 0x0 ;  /* 0x000000000000781c */ /* 0x000fda0003f2f008 */
[----:B------:R-:W-:Y:S05]  /*1d70*/  @!P1 BRA `(.L_x_18) ;  /* 0x0000000000049947 */ /* 0x000fea0003800000 */
[----:B------:R-:W-:Y:S01]  /*1d80*/  BPT.TRAP 0x1 ;  /* 0x000000040000795c */ /* 0x000fe20000300000 */
.L_x_18:
[----:B------:R-:W-:Y:S01]  /*1d90*/  ULEA UR6, UR5, UR11, 0x3 ;  /* 0x0000000b05067291 */ /* 0x000fe2000f8e183f */
[----:B------:R-:W-:-:S05]  /*1da0*/  IMAD.U32 R0, RZ, RZ, UR4 ;  /* 0x00000004ff007e24 */ /* 0x000fca000f8e00ff */
[----:B------:R-:W-:-:S04]  /*1db0*/  SHF.L.U32 R0, R0, 0x1f, RZ ;  /* 0x0000001f00007819 */ /* 0x000fc800000006ff */
[----:B------:R0:W1:Y:S01]  /*1dc0*/  SYNCS.PHASECHK.TRANS64.TRYWAIT P0, [UR6], R0 ;  /* 0x00000000ff0075a7 */ /* 0x0000620008000146 */
[----:B------:R-:W-:Y:S05]  /*1dd0*/  @!P1 BRA `(.L_x_19) ;  /* 0x0000000000049947 */ /* 0x000fea0003800000 */
[----:B------:R-:W-:Y:S01]  /*1de0*/  BPT.TRAP 0x1 ;  /* 0x000000040000795c */ /* 0x000fe20000300000 */
.L_x_19:
[----:B-1----:R-:W-:Y:S05]  /*1df0*/  @P0 BRA `(.L_x_20) ;  /* 0x0000000000080947 */ /* 0x002fea0003800000 */
[----:B------:R-:W1:Y:S02]  /*1e00*/  SYNCS.PHASECHK.TRANS64.TRYWAIT P0, [UR6], R0 ;  /* 0x00000000ff0075a7 */ /* 0x000e640008000146 */
[----:B-1----:R-:W-:Y:S05]  /*1e10*/  @!P0 BRA `(.L_x_21) ;  /* 0x000000e800188947 */ /* 0x002fea0003800000 */
.L_x_20:
[----:B------:R-:W-:Y:S01]  /*1e20*/  UIADD3 UR6, UR11, 0x20100, URZ ;  /* 0x000201000b067890 */ /* 0x000fe2000fffe03f */
[----:B------:R-:W-:Y:S01]  /*1e30*/  WARPGROUP.ARRIVE ;  /* 0x00000000000079c5 */ /* 0x000fe20000000000 */
[----:B------:R-:W-:Y:S01]  /*1e40*/  ULOP3.LUT UR7, UR10, 0x10000, URZ, 0xfc, !UPT ;  /* 0x000100000a077892 */ /* 0x000fe2000f8efc3f */
[----:B------:R2:W-:Y:S01]  /*1e50*/  STL [R1+0x6c], RZ ;  /* 0x00006cff01007387 */ /* 0x0005e20000100800 */
[----:B------:R-:W-:Y:S01]  /*1e60*/  USHF.R.U32.HI UR6, URZ, 0x4, UR6 ;  /* 0x000000043f067899 */ /* 0x000fe20008011606 */
[----:B01----:R-:W-:Y:S01]  /*1e70*/  IMAD.MOV.U32 R0, RZ, RZ, RZ ;  /* 0x000000ffff007224 */ /* 0x003fe200078e00ff */
[----:B------:R-:W-:Y:S01]  /*1e80*/  ULEA UR7, UR5, UR7, 0xb ;  /* 0x0000000705077291 */ /* 0x000fe2000f8e583f */
[----:B------:R2:W-:Y:S01]  /*1e90*/  STL [R1+0x68], RZ ;  /* 0x000068ff01007387 */ /* 0x0005e20000100800 */
[----:B------:R-:W-:Y:S01]  /*1ea0*/  ULOP3.LUT UR6, UR6, 0x3fff, URZ, 0xc0, !UPT ;  /* 0x00003fff06067892 */ /* 0x000fe2000f8ec03f */
[----:B------:R-:W-:Y:S01]  /*1eb0*/  CS2R R2, SRZ ;  /* 0x0000000000027805 */ /* 0x000fe2000001ff00 */
[----:B------:R-:W-:Y:S01]  /*1ec0*/  UMOV UR17, 0x40000040 ;  /* 0x4000004000117882 */ /* 0x000fe20000000000 */
[----:B------:R-:W-:Y:S01]  /*1ed0*/  UMOV UR19, 0x40000040 ;  /* 0x4000004000137882 */ /* 0x000fe20000000000 */
[----:B------:R-:W-:Y:S01]  /*1ee0*/  ULOP3.LUT UR6, UR6, 0x10000, URZ, 0xfc, !UPT ;  /* 0x0001000006067892 */ /* 0x000fe2000f8efc3f */
[----:B------:R2:W-:Y:S01]  /*1ef0*/  STL [R1+0x64], RZ ;  /* 0x000064ff01007387 */ /* 0x0005e20000100800 */
[----:B------:R-:W-:Y:S01]  /*1f00*/  UMOV UR16, UR7 ;  /* 0x0000000700107c82 */ /* 0x000fe20008000000 */
[----:B------:R-:W-:Y:S01]  /*1f10*/  CS2R R4, SRZ ;  /* 0x0000000000047805 */ /* 0x000fe2000001ff00 */
[----:B------:R-:W-:Y:S01]  /*1f20*/  ULEA UR8, UR5, UR6, 0xa ;  /* 0x0000000605087291 */ /* 0x000fe2000f8e503f */
[----:B------:R2:W-:Y:S01]  /*1f30*/  STL [R1+0x60], RZ ;  /* 0x000060ff01007387 */ /* 0x0005e20000100800 */
[----:B------:R-:W-:Y:S01]  /*1f40*/  CS2R R6, SRZ ;  /* 0x0000000000067805 */ /* 0x000fe2000001ff00 */
[----:B------:R-:W-:Y:S01]  /*1f50*/  UMOV UR6, 0x4 ;  /* 0x0000000400067882 */ /* 0x000fe20000000000 */
[----:B------:R-:W-:Y:S01]  /*1f60*/  CS2R R8, SRZ ;  /* 0x0000000000087805 */ /* 0x000fe2000001ff00 */
[----:B------:R2:W-:Y:S01]  /*1f70*/  STL [R1+0x5c], RZ ;  /* 0x00005cff01007387 */ /* 0x0005e20000100800 */
[----:B------:R-:W-:Y:S01]  /*1f80*/  CS2R R10, SRZ ;  /* 0x00000000000a7805 */ /* 0x000fe2000001ff00 */
[----:B------:R-:W-:Y:S01]  /*1f90*/  UMOV UR18, UR8 ;  /* 0x0000000800127c82 */ /* 0x000fe20008000000 */
[----:B------:R-:W-:Y:S01]  /*1fa0*/  CS2R R12, SRZ ;  /* 0x00000000000c7805 */ /* 0x000fe2000001ff00 */
[----:B------:R-:W-:Y:S01]  /*1fb0*/  QGMMA.64x128x32.F32.E4M3.E4M3 R88, gdesc[UR16], RZ, !UPT ;  /* 0x01e00000105879f3 */ /* 0x000fe2000c7008ff */
[----:B------:R-:W-:Y:S01]  /*1fc0*/  UIADD3 UR16, UR7, 0x400, URZ ;  /* 0x0000040007107890 */ /* 0x000fe2000fffe03f */
[----:B------:R2:W-:Y:S01]  /*1fd0*/  STL [R1+0x58], RZ ;  /* 0x000058ff01007387 */ /* 0x0005e20000100800 */
[----:B------:R-:W-:Y:S01]  /*1fe0*/  UMOV UR17, 0x40000040 ;  /* 0x4000004000117882 */ /* 0x000fe20000000000 */
[----:B------:R-:W-:-:S02]  /*1ff0*/  CS2R R14, SRZ ;  /* 0x00000000000e7805 */ /* 0x000fc4000001ff00 */
[----:B------:R-:W-:Y:S01]  /*2000*/  CS2R R16, SRZ ;  /* 0x0000000000107805 */ /* 0x000fe2000001ff00 */
[----:B------:R2:W-:Y:S01]  /*2010*/  STL [R1+0x54], RZ ;  /* 0x000054ff01007387 */ /* 0x0005e20000100800 */
[----:B------:R-:W-:Y:S02]  /*2020*/  CS2R R18, SRZ ;  /* 0x0000000000127805 */ /* 0x000fe4000001ff00 */
[----:B------:R-:W-:Y:S02]  /*2030*/  CS2R R20, SRZ ;  /* 0x0000000000147805 */ /* 0x000fe4000001ff00 */
[----:B------:R-:W-:Y:S01]  /*2040*/  CS2R R22, SRZ ;  /* 0x0000000000167805 */ /* 0x000fe2000001ff00 */
[----:B------:R2:W-:Y:S01]  /*2050*/  STL [R1+0x50], RZ ;  /* 0x000050ff01007387 */ /* 0x0005e20000100800 */
[----:B------:R-:W-:Y:S01]  /*2060*/  CS2R R152, SRZ ;  /* 0x0000000000987805 */ /* 0x000fe2000001ff00 */
[----:B------:R-:W-:Y:S01]  /*2070*/  QGMMA.64x128x32.F32.E4M3.E4M3 R24, gdesc[UR16], RZ, !UPT ;  /* 0x01e00000101879f3 */ /* 0x000fe2000c7008ff */
[----:B------:R-:W-:Y:S01]  /*2080*/  UIADD3 UR16, UR7, 0x2, URZ ;  /* 0x0000000207107890 */ /* 0x000fe2000fffe03f */
[----:B------:R2:W-:Y:S01]  /*2090*/  STL [R1+0x4c], RZ ;  /* 0x00004cff01007387 */ /* 0x0005e20000100800 */
[----:B------:R-:W-:Y:S01]  /*20a0*/  UIADD3 UR18, UR8, 0x2, URZ ;  /* 0x0000000208127890 */ /* 0x000fe2000fffe03f */
[----:B------:R-:W-:Y:S01]  /*20b0*/  CS2R R154, SRZ ;  /* 0x00000000009a7805 */ /* 0x000fe2000001ff00 */
[----:B------:R-:W-:Y:S01]  /*20c0*/  UMOV UR17, 0x40000040 ;  /* 0x4000004000117882 */ /* 0x000fe20000000000 */
[----:B------:R-:W-:Y:S01]  /*20d0*/  UMOV UR19, 0x40000040 ;  /* 0x4000004000137882 */ /* 0x000fe20000000000 */
        /* <DEDUP_REMOVED lines=49> */
[----:B------:R-:W-:-:S03]  /*23f0*/  IMAD.MOV.U32 R228, RZ, RZ, RZ ;  /* 0x000000ffffe47224 */ /* 0x000fc600078e00ff */
[----:B------:R2:W-:Y:S04]  /*2400*/  STL [R1+0x14], RZ ;  /* 0x000014ff01007387 */ /* 0x0005e80000100800 */
[----:B------:R2:W-:Y:S04]  /*2410*/  STL [R1+0x10], RZ ;  /* 0x000010ff01007387 */ /* 0x0005e80000100800 */
[----:B------:R2:W-:Y:S04]  /*2420*/  STL [R1+0xc], RZ ;  /* 0x00000cff01007387 */ /* 0x0005e80000100800 */
[----:B------:R2:W-:Y:S04]  /*2430*/  STL [R1+0x8], RZ ;  /* 0x000008ff01007387 */ /* 0x0005e80000100800 */
[----:B------:R2:W-:Y:S04]  /*2440*/  STL [R1+0x4], RZ ;  /* 0x000004ff01007387 */ /* 0x0005e80000100800 */
[----:B------:R2:W-:Y:S01]  /*2450*/  STL [R1], RZ ;  /* 0x000000ff01007387 */ /* 0x0005e20000100800 */
[----:B------:R-:W-:Y:S01]  /*2460*/  QGMMA.64x128x32.F32.E4M3.E4M3 R88, gdesc[UR16], R88 ;  /* 0x01e00000105879f3 */ /* 0x000fe20008700858 */
[----:B------:R-:W-:Y:S01]  /*2470*/  UIADD3 UR16, UR7, 0x402, URZ ;  /* 0x0000040207107890 */ /* 0x000fe2000fffe03f */
[----:B------:R-:W-:-:S10]  /*2480*/  UMOV UR17, 0x40000040 ;  /* 0x4000004000117882 */ /* 0x000fd40000000000 */
[----:B------:R-:W-:Y:S01]  /*2490*/  QGMMA.64x128x32.F32.E4M3.E4M3 R24, gdesc[UR16], R24 ;  /* 0x01e00000101879f3 */ /* 0x000fe20008700818 */
[----:B------:R-:W-:Y:S02]  /*24a0*/  UIADD3 UR16, UR7, 0x4, URZ ;  /* 0x0000000407107890 */ /* 0x000fe4000fffe03f */
[----:B------:R-:W-:Y:S01]  /*24b0*/  UIADD3 UR18, UR8, 0x4, URZ ;  /* 0x0000000408127890 */ /* 0x000fe2000fffe03f */
[----:B------:R-:W-:Y:S01]  /*24c0*/  UMOV UR17, 0x40000040 ;  /* 0x4000004000117882 */ /* 0x000fe20000000000 */
[----:B------:R-:W-:-:S07]  /*24d0*/  UMOV UR19, 0x40000040 ;  /* 0x4000004000137882 */ /* 0x000fce0000000000 */
        /* <DEDUP_REMOVED lines=10> */
[----:B------:R-:W-:Y:S02]  /*2580*/  UMOV UR17, 0x40000040 ;  /* 0x4000004000117882 */ /* 0x000fe40000000000 */
[----:B------:R-:W-:Y:S02]  /*2590*/  ULDC UR7, c[0x0][0x50c] ;  /* 0x0001430000077ab9 */ /* 0x000fe40000000800 */
[----:B------:R-:W-:-:S04]  /*25a0*/  UISETP.NE.AND UP0, UPT, UR7, 0x4, UPT ;  /* 0x000000040700788c */ /* 0x000fc8000bf05270 */
[----:B------:R-:W-:Y:S02]  /*25b0*/  USEL UR7, URZ, 0x1, UP0 ;  /* 0x000000013f077887 */ /* 0x000fe40008000000 */
[----:B------:R-:W-:Y:S04]  /*25c0*/  QGMMA.64x128x32.F32.E4M3.E4M3 R24, gdesc[UR16], R24, gsb0 ;  /* 0x01e00000101879f3 */ /* 0x000fe80008000818 */
[----:B------:R-:W-:-:S13]  /*25d0*/  ISETP.NE.AND P0, PT, RZ, UR7, PT ;  /* 0x00000007ff007c0c */ /* 0x000fda000bf05270 */
[----:B--2---:R-:W-:Y:S05]  /*25e0*/  @!P0 BRA `(.L_x_22) ;  /* 0x0000000800808947 */ /* 0x004fea0003800000 */
[----:B------:R-:W-:Y:S02]  /*25f0*/  WARPGROUP.DEPBAR.LE gsb0, 0x0 ;  /* 0x00008000000079c5 */ /* 0x000fe40000010000 */
[----:B------:R-:W-:-:S01]  /*2600*/  FADD R227, RZ, R89 ;  /* 0x00000059ffe37221 */ /* 0x000fc20000000000 */
[----:B------:R-:W-:Y:S01]  /*2610*/  FADD R228, RZ, R88 ;  /* 0x00000058ffe47221 */ /* 0x000fe20000000000 */
[----:B------:R-:W-:-:S01]  /*2620*/  FADD R226, RZ, R90 ;  /* 0x0000005affe27221 */ /* 0x000fc20000000000 */
[----:B------:R-:W-:Y:S01]  /*2630*/  FADD R225, RZ, R91 ;  /* 0x0000005bffe17221 */ /* 0x000fe20000000000 */
[----:B------:R-:W-:-:S01]  /*2640*/  FADD R224, RZ, R92 ;  /* 0x0000005cffe07221 */ /* 0x000fc20000000000 */
[----:B------:R0:W-:Y:S01]  /*2650*/  STL [R1+0x88], R227 ;  /* 0x000088e301007387 */ /* 0x0001e20000100800 */
[----:B------:R-:W-:-:S01]  /*2660*/  FADD R223, RZ, R93 ;  /* 0x0000005dffdf7221 */ /* 0x000fc20000000000 */
[----:B------:R-:W-:Y:S01]  /*2670*/  FADD R222, RZ, R94 ;  /* 0x0000005effde7221 */ /* 0x000fe20000000000 */
[----:B------:R-:W-:-:S01]  /*2680*/  FADD R221, RZ, R95 ;  /* 0x0000005fffdd7221 */ /* 0x000fc20000000000 */
[----:B------:R-:W-:Y:S01]  /*2690*/  FADD R220, RZ, R96 ;  /* 0x00000060ffdc7221 */ /* 0x000fe20000000000 */
[----:B------:R-:W-:-:S01]  /*26a0*/  FADD R219, RZ, R97 ;  /* 0x00000061ffdb7221 */ /* 0x000fc20000000000 */
[----:B------:R-:W-:Y:S01]  /*26b0*/  FADD R218, RZ, R98 ;  /* 0x00000062ffda7221 */ /* 0x000fe20000000000 */
[----:B------:R-:W-:-:S01]  /*26c0*/  FADD R217, RZ, R99 ;  /* 0x00000063ffd97221 */ /* 0x000fc20000000000 */
[----:B------:R-:W-:Y:S01]  /*26d0*/  FADD R216, RZ, R100 ;  /* 0x00000064ffd87221 */ /* 0x000fe20000000000 */
[----:B------:R-:W-:-:S01]  /*26e0*/  FADD R215, RZ, R101 ;  /* 0x00000065ffd77221 */ /* 0x000fc20000000000 */
[----:B0-----:R-:W-:Y:S01]  /*26f0*/  FADD R227, RZ, R60 ;  /* 0x0000003cffe37221 */ /* 0x001fe20000000000 */
[----:B------:R-:W-:-:S01]  /*2700*/  FADD R214, RZ, R102 ;  /* 0x00000066ffd67221 */ /* 0x000fc20000000000 */
[----:B------:R-:W-:Y:S01]  /*2710*/  FADD R213, RZ, R103 ;  /* 0x00000067ffd57221 */ /* 0x000fe20000000000 */
[----:B------:R-:W-:-:S01]  /*2720*/  FADD R212, RZ, R104 ;  /* 0x00000068ffd47221 */ /* 0x000fc20000000000 */
[----:B------:R-:W-:Y:S01]  /*2730*/  FADD R211, RZ, R105 ;  /* 0x00000069ffd37221 */ /* 0x000fe20000000000 */
[----:B------:R0:W-:Y:S01]  /*2740*/  STL [R1], R227 ;  /* 0x000000e301007387 */ /* 0x0001e20000100800 */
        /* <DEDUP_REMOVED lines=94> */
[----:B0-----:R-:W-:-:S05]  /*2d30*/  FADD R227, RZ, R67 ;  /* 0x00000043ffe37221 */ /* 0x001fca0000000000 */
[----:B------:R0:W-:Y:S02]  /*2d40*/  STL [R1+0x1c], R227 ;  /* 0x00001ce301007387 */ /* 0x0001e40000100800 */
        /* <DEDUP_REMOVED lines=39> */
[----:B------:R0:W-:Y:S04]  /*2fc0*/  STL [R1+0x6c], R227 ;  /* 0x00006ce301007387 */ /* 0x0001e80000100800 */
[----:B0-----:R0:W5:Y:S01]  /*2fd0*/  LDL.LU R227, [R1+0x88] ;  /* 0x0000880001e37983 */ /* 0x0011620000300800 */
[----:B------:R-:W-:-:S05]  /*2fe0*/  UMOV UR6, URZ ;  /* 0x0000003f00067c82 */ /* 0x000fca0008000000 */
.L_x_22:
[----:B------:R-:W-:Y:S01]  /*2ff0*/  UIADD3 UR23, UR5, 0x1, URZ ;  /* 0x0000000105177890 */ /* 0x000fe2000fffe03f */
[----:B------:R-:W-:-:S03]  /*3000*/  UMOV UR8, 0x1 ;  /* 0x0000000100087882 */ /* 0x000fc60000000000 */
[----:B------:R-:W-:-:S04]  /*3010*/  UISETP.NE.AND UP0, UPT, UR23, 0x4, UPT ;  /* 0x000000041700788c */ /* 0x000fc8000bf05270 */
[----:B------:R-:W-:Y:S02]  /*3020*/  USEL UR24, URZ, 0x1, UP0 ;  /* 0x000000013f187887 */ /* 0x000fe40008000000 */
[----:B------:R-:W-:Y:S02]  /*3030*/  USEL UR23, UR23, URZ, UP0 ;  /* 0x0000003f17177287 */ /* 0x000fe40008000000 */
[----:B------:R-:W-:-:S12]  /*3040*/  ULOP3.LUT UR24, UR4, UR24, URZ, 0x3c, !UPT ;  /* 0x0000001804187292 */ /* 0x000fd8000f8e3c3f */
.L_x_17:
[----:B------:R-:W-:-:S04]  /*3050*/  UISETP.LT.AND UP0, UPT, UR9, 0x1, UPT ;  /* 0x000000010900788c */ /* 0x000fc8000bf01270 */
[----:B------:R-:W-:-:S04]  /*3060*/  USEL UR16, UR9, 0x1, UP0 ;  /* 0x0000000109107887 */ /* 0x000fc80008000000 */
[----:B------:R-:W-:-:S04]  /*3070*/  UIADD3 UR26, UR9, -UR16, URZ ;  /* 0x80000010091a7290 */ /* 0x000fc8000fffe03f */
[----:B------:R-:W-:-:S06]  /*3080*/  UISETP.GE.AND UP0, UPT, UR26, 0x1, UPT ;  /* 0x000000011a00788c */ /* 0x000fcc000bf06270 */
[----:B------:R-:W-:-:S13]  /*3090*/  PLOP3.LUT P0, PT, PT, PT, UP0, 0x80, 0x0 ;  /* 0x000000000000781c */ /* 0x000fda0003f0f008 */
[----:B------:R-:W-:Y:S05]  /*30a0*/  @!P0 BRA `(.L_x_23) ;  /* 0x0000001000fc8947 */ /* 0x000fea0003800000 */
[----:B------:R-:W-:Y:S01]  /*30b0*/  UMOV UR25, UR5 ;  /* 0x0000000500197c82 */ /* 0x000fe20008000000 */
[----:B------:R-:W-:-:S05]  /*30c0*/  ULDC UR27, c[0x0][0x50c] ;  /* 0x00014300001b7ab9 */ /* 0x000fca0000000800 */
.L_x_31:
[----:B------:R-:W-:-:S06]  /*30d0*/  UISETP.NE.AND UP0, UPT, UR22, 0x3, UPT ;  /* 0x000000031600788c */ /* 0x000fcc000bf05270 */
[----:B------:R-:W-:-:S13]  /*30e0*/  PLOP3.LUT P1, PT, PT, PT, UP0, 0x80, 0x0 ;  /* 0x000000000000781c */ /* 0x000fda0003f2f008 */
[----:B-----5:R-:W-:Y:S05]  /*30f0*/  @!P1 BRA `(.L_x_24) ;  /* 0x0000000000049947 */ /* 0x020fea0003800000 */
[----:B------:R-:W-:Y:S01]  /*3100*/  BPT.TRAP 0x1 ;  /* 0x000000040000795c */ /* 0x000fe20000300000 */
.L_x_24:
[----:B------:R-:W1:Y:S01]  /*3110*/  S2UR UR16, SR_CgaCtaId ;  /* 0x00000000001079c3 */ /* 0x000e620000008800 */
[----:B------:R-:W-:Y:S01]  /*3120*/  UMOV UR11, 0x400 ;  /* 0x00000400000b7882 */ /* 0x000fe20000000000 */
[----:B------:R-:W-:-:S05]  /*3130*/  IMAD.U32 R229, RZ, RZ, UR24 ;  /* 0x00000018ffe57e24 */ /* 0x000fca000f8e00ff */
[----:B------:R-:W-:Y:S01]  /*3140*/  SHF.L.U32 R229, R229, 0x1f, RZ ;  /* 0x0000001fe5e57819 */ /* 0x000fe200000006ff */
[----:B-1----:R-:W-:-:S04]  /*3150*/  ULEA UR11, UR16, UR11, 0x18 ;  /* 0x0000000b100b7291 */ /* 0x002fc8000f8ec03f */
[----:B------:R-:W-:-:S09]  /*3160*/  ULEA UR16, UR23, UR11, 0x3 ;  /* 0x0000000b17107291 */ /* 0x000fd2000f8e183f */
[----:B------:R1:W2:Y:S01]  /*3170*/  SYNCS.PHASECHK.TRANS64.TRYWAIT P0, [UR16], R229 ;  /* 0x000000e5ff0075a7 */ /* 0x0002a20008000150 */
[----:B------:R-:W-:Y:S05]  /*3180*/  @!P1 BRA `(.L_x_25) ;  /* 0x0000000000049947 */ /* 0x000fea0003800000 */
[----:B------:R-:W-:Y:S01]  /*3190*/  BPT.TRAP 0x1 ;  /* 0x000000040000795c */ /* 0x000fe20000300000 */
.L_x_25:
[----:B--2---:R-:W-:Y:S05]  /*31a0*/  @P0 BRA `(.L_x_26) ;  /* 0x0000000000080947 */ /* 0x004fea0003800000 */
[----:B------:R-:W2:Y:S02]  /*31b0*/  SYNCS.PHASECHK.TRANS64.TRYWAIT P0, [UR16], R229 ;  /* 0x000000e5ff0075a7 */ /* 0x000ea40008000150 */
[----:B--2---:R-:W-:Y:S05]  /*31c0*/  @!P0 BRA `(.L_x_27) ;  /* 0x000000d400448947 */ /* 0x004fea0003800000 */
.L_x_26:
[----:B------:R-:W-:Y:S01]  /*31d0*/  UIADD3 UR16, UR11, 0x20100, URZ ;  /* 0x000201000b107890 */ /* 0x000fe2000fffe03f */
[----:B------:R-:W-:Y:S01]  /*31e0*/  WARPGROUP.ARRIVE ;  /* 0x00000000000079c5 */ /* 0x000fe20000000000 */
[----:B------:R-:W-:Y:S02]  /*31f0*/  UISETP.NE.AND UP0, UPT, UR7, URZ, UPT ;  /* 0x0000003f0700728c */ /* 0x000fe4000bf05270 */
[----:B------:R-:W-:Y:S02]  /*3200*/  USHF.R.U32.HI UR16, URZ, 0x4, UR16 ;  /* 0x000000043f107899 */ /* 0x000fe40008011610 */
[----:B------:R-:W-:Y:S02]  /*3210*/  USEL UR8, UR8, URZ, !UP0 ;  /* 0x0000003f08087287 */ /* 0x000fe4000c000000 */
[----:B------:R-:W-:Y:S02]  /*3220*/  ULOP3.LUT UR16, UR16, 0x3fff, URZ, 0xc0, !UPT ;  /* 0x00003fff10107892 */ /* 0x000fe4000f8ec03f */
[----:B------:R-:W-:-:S02]  /*3230*/  UISETP.NE.U32.AND UP0, UPT, UR8, URZ, UPT ;  /* 0x0000003f0800728c */ /* 0x000fc4000bf05070 */
[----:B------:R-:W-:Y:S02]  /*3240*/  ULOP3.LUT UR7, UR10, 0x10000, URZ, 0xfc, !UPT ;  /* 0x000100000a077892 */ /* 0x000fe4000f8efc3f */
[----:B------:R-:W-:Y:S02]  /*3250*/  ULOP3.LUT UR8, UR16, 0x10000, URZ, 0xfc, !UPT ;  /* 0x0001000010087892 */ /* 0x000fe4000f8efc3f */
[----:B------:R-:W-:Y:S02]  /*3260*/  ULEA UR7, UR23, UR7, 0xb ;  /* 0x0000000717077291 */ /* 0x000fe4000f8e583f */
[----:B------:R-:W-:Y:S01]  /*3270*/  ULEA UR8, UR23, UR8, 0xa ;  /* 0x0000000817087291 */ /* 0x000fe2000f8e503f */
[----:B------:R-:W-:Y:S01]  /*3280*/  UMOV UR17, 0x40000040 ;  /* 0x4000004000117882 */ /* 0x000fe20000000000 */
[----:B------:R-:W-:Y:S01]  /*3290*/  UMOV UR19, 0x40000040 ;  /* 0x4000004000137882 */ /* 0x000fe20000000000 */
[----:B------:R-:W-:Y:S02]  /*32a0*/  UIADD3 UR6, UR6, 0x4, URZ ;  /* 0x0000000406067890 */ /* 0x000fe4000fffe03f */
[----:B------:R-:W-:-:S02]  /*32b0*/  UMOV UR16, UR7 ;  /* 0x0000000700107c82 */ /* 0x000fc40008000000 */
[----:B------:R-:W-:Y:S02]  /*32c0*/  UMOV UR18, UR8 ;  /* 0x0000000800127c82 */ /* 0x000fe40008000000 */
[----:B------:R-:W-:Y:S01]  /*32d0*/  QGMMA.64x128x32.F32.E4M3.E4M3 R88, gdesc[UR16], R88, UP0 ;  /* 0x01e00000105879f3 */ /* 0x000fe2000bf00858 */
[----:B------:R-:W-:Y:S01]  /*32e0*/  UIADD3 UR16, UR7, 0x400, URZ ;  /* 0x0000040007107890 */ /* 0x000fe2000fffe03f */
[----:B------:R-:W-:-:S10]  /*32f0*/  UMOV UR17, 0x40000040 ;  /* 0x4000004000117882 */ /* 0x000fd40000000000 */
[----:B------:R-:W-:Y:S01]  /*3300*/  QGMMA.64x128x32.F32.E4M3.E4M3 R24, gdesc[UR16], R24, UP0 ;  /* 0x01e00000101879f3 */ /* 0x000fe2000bf00818 */
[----:B------:R-:W-:Y:S02]  /*3310*/  UIADD3 UR16, UR7, 0x2, URZ ;  /* 0x0000000207107890 */ /* 0x000fe4000fffe03f */
[----:B------:R-:W-:Y:S01]  /*3320*/  UIADD3 UR18, UR8, 0x2, URZ ;  /* 0x0000000208127890 */ /* 0x000fe2000fffe03f */
[----:B------:R-:W-:Y:S01]  /*3330*/  UMOV UR17, 0x40000040 ;  /* 0x4000004000117882 */ /* 0x000fe20000000000 */
[----:B------:R-:W-:Y:S01]  /*3340*/  UMOV UR19, 0x40000040 ;  /* 0x4000004000137882 */ /* 0x000fe20000000000 */
[----:B------:R-:W-:-:S06]  /*3350*/  UISETP.NE.AND UP0, UPT, UR6, UR27, UPT ;  /* 0x0000001b0600728c */ /* 0x000fcc000bf05270 */
        /* <DEDUP_REMOVED lines=18> */
[----:B------:R-:W-:Y:S01]  /*3480*/  UMOV UR17, 0x40000040 ;  /* 0x4000004000117882 */ /* 0x000fe20000000000 */
[----:B------:R-:W-:-:S06]  /*3490*/  USEL UR7, URZ, 0x1, UP0 ;  /* 0x000000013f077887 */ /* 0x000fcc0008000000 */
[----:B------:R-:W-:-:S03]  /*34a0*/  ISETP.NE.AND P0, PT, RZ, UR7, PT ;  /* 0x00000007ff007c0c */ /* 0x000fc6000bf05270 */
[----:B------:R-:W-:Y:S03]  /*34b0*/  QGMMA.64x128x32.F32.E4M3.E4M3 R24, gdesc[UR16], R24, gsb0 ;  /* 0x01e00000101879f3 */ /* 0x000fe60008000818 */
[----:B------:R-:W-:-:S07]  /*34c0*/  WARPGROUP.DEPBAR.LE gsb0, 0x1 ;  /* 0x00008000000079c5 */ /* 0x000fce0000010100 */
[----:B------:R-:W-:Y:S05]  /*34d0*/  @!P0 BRA `(.L_x_28) ;  /* 0x0000000c00708947 */ /* 0x000fea0003800000 */
[----:B------:R-:W-:Y:S02]  /*34e0*/  WARPGROUP.DEPBAR.LE gsb0, 0x0 ;  /* 0x00008000000079c5 */ /* 0x000fe40000010000 */
[----:B-----5:R-:W-:-:S01]  /*34f0*/  FADD R227, R89, R227 ;  /* 0x000000e359e37221 */ /* 0x020fc20000000000 */
[----:B------:R-:W-:Y:S01]  /*3500*/  FADD R226, R90, R226 ;  /* 0x000000e25ae27221 */ /* 0x000fe20000000000 */
[----:B------:R-:W-:-:S01]  /*3510*/  FADD R225, R91, R225 ;  /* 0x000000e15be17221 */ /* 0x000fc20000000000 */
[----:B------:R-:W-:Y:S01]  /*3520*/  FADD R224, R92, R224 ;  /* 0x000000e05ce07221 */ /* 0x000fe20000000000 */
[----:B------:R-:W-:-:S01]  /*3530*/  FADD R223, R93, R223 ;  /* 0x000000df5ddf7221 */ /* 0x000fc20000000000 */
[----:B------:R2:W-:Y:S01]  /*3540*/  STL [R1+0x88], R227 ;  /* 0x000088e301007387 */ /* 0x0005e20000100800 */
[----:B------:R-:W-:-:S01]  /*3550*/  FADD R222, R94, R222 ;  /* 0x000000de5ede7221 */ /* 0x000fc20000000000 */
[----:B------:R-:W-:Y:S01]  /*3560*/  FADD R221, R95, R221 ;  /* 0x000000dd5fdd7221 */ /* 0x000fe20000000000 */
[----:B------:R-:W-:-:S01]  /*3570*/  FADD R220, R96, R220 ;  /* 0x000000dc60dc7221 */ /* 0x000fc20000000000 */
[----:B------:R-:W-:Y:S01]  /*3580*/  FADD R219, R97, R219 ;  /* 0x000000db61db7221 */ /* 0x000fe20000000000 */
[----:B------:R-:W-:-:S01]  /*3590*/  FADD R218, R98, R218 ;  /* 0x000000da62da7221 */ /* 0x000fc20000000000 */
[----:B------:R-:W-:Y:S01]  /*35a0*/  FADD R217, R99, R217 ;  /* 0x000000d963d97221 */ /* 0x000fe20000000000 */
[----:B------:R-:W-:-:S01]  /*35b0*/  FADD R216, R100, R216 ;  /* 0x000000d864d87221 */ /* 0x000fc20000000000 */
[----:B------:R-:W-:Y:S01]  /*35c0*/  FADD R215, R101, R215 ;  /* 0x000000d765d77221 */ /* 0x000fe20000000000 */
[----:B------:R-:W-:-:S01]  /*35d0*/  FADD R214, R102, R214 ;  /* 0x000000d666d67221 */ /* 0x000fc20000000000 */
[----:B--2---:R-:W2:Y:S01]  /*35e0*/  LDL.LU R227, [R1+0x28] ;  /* 0x0000280001e37983 */ /* 0x004ea20000300800 */
[----:B------:R-:W-:-:S01]  /*35f0*/  FADD R213, R103, R213 ;  /* 0x000000d567d57221 */ /* 0x000fc20000000000 */
[----:B------:R-:W-:Y:S01]  /*3600*/  FADD R212, R104, R212 ;  /* 0x000000d468d47221 */ /* 0x000fe20000000000 */
[----:B------:R-:W-:-:S01]  /*3610*/  FADD R211, R105, R211 ;  /* 0x000000d369d37221 */ /* 0x000fc20000000000 */
[----:B------:R3:W-:Y:S01]  /*3620*/  STL [R1+0x8c], R226 ;  /* 0x00008ce201007387 */ /* 0x0007e20000100800 */
[----:B------:R-:W-:-:S03]  /*3630*/  FADD R228, R88, R228 ;  /* 0x000000e458e47221 */ /* 0x000fc60000000000 */
[----:B---3--:R-:W3:Y:S04]  /*3640*/  LDL.LU R226, [R1+0x24] ;  /* 0x0000240001e27983 */ /* 0x008ee80000300800 */
[----:B------:R4:W-:Y:S04]  /*3650*/  STL [R1+0x90], R225 ;  /* 0x000090e101007387 */ /* 0x0009e80000100800 */
[----:B----4-:R-:W4:Y:S04]  /*3660*/  LDL.LU R225, [R1+0x20] ;  /* 0x0000200001e17983 */ /* 0x010f280000300800 */
[----:B------:R0:W-:Y:S04]  /*3670*/  STL [R1+0x94], R224 ;  /* 0x000094e001007387 */ /* 0x0001e80000100800 */
[----:B0-----:R-:W4:Y:S04]  /*3680*/  LDL.LU R224, [R1+0x1c] ;  /* 0x00001c0001e07983 */ /* 0x001f280000300800 */
        /* <DEDUP_REMOVED lines=13> */
[----:B0-----:R-:W4:Y:S04]  /*3760*/  LDL.LU R217, [R1] ;  /* 0x0000000001d97983 */ /* 0x001f280000300800 */
[----:B------:R-:W-:Y:S04]  /*3770*/  STL [R1+0xb4], R216 ;  /* 0x0000b4d801007387 */ /* 0x000fe80000100800 */
[----:B------:R-:W-:Y:S04]  /*3780*/  STL [R1+0xb8], R215 ;  /* 0x0000b8d701007387 */ /* 0x000fe80000100800 */
[----:B------:R-:W-:Y:S04]  /*3790*/  STL [R1+0xbc], R214 ;  /* 0x0000bcd601007387 */ /* 0x000fe80000100800 */
[----:B------:R-:W-:Y:S04]  /*37a0*/  STL [R1+0xc0], R213 ;  /* 0x0000c0d501007387 */ /* 0x000fe80000100800 */
[----:B------:R-:W-:Y:S04]  /*37b0*/  STL [R1+0xc4], R212 ;  /* 0x0000c4d401007387 */ /* 0x000fe80000100800 */
[----:B------:R0:W-:Y:S01]  /*37c0*/  STL [R1+0xc8], R211 ;  /* 0x0000c8d301007387 */ /* 0x0001e20000100800 */
[----:B--2---:R-:W-:-:S01]  /*37d0*/  FADD R227, R70, R227 ;  /* 0x000000e346e37221 */ /* 0x004fc20000000000 */
[----:B---3--:R-:W-:Y:S01]  /*37e0*/  FADD R226, R69, R226 ;  /* 0x000000e245e27221 */ /* 0x008fe20000000000 */
[----:B----4-:R-:W-:-:S01]  /*37f0*/  FADD R225, R68, R225 ;  /* 0x000000e144e17221 */ /* 0x010fc20000000000 */
[----:B------:R-:W-:Y:S01]  /*3800*/  FADD R224, R67, R224 ;  /* 0x000000e043e07221 */ /* 0x000fe20000000000 */
[----:B------:R-:W-:-:S01]  /*3810*/  FADD R223, R66, R223 ;  /* 0x000000df42df7221 */ /* 0x000fc20000000000 */
[----:B------:R-:W-:Y:S01]  /*3820*/  FADD R222, R65, R222 ;  /* 0x000000de41de7221 */ /* 0x000fe20000000000 */
[----:B------:R-:W-:-:S01]  /*3830*/  FADD R221, R64, R221 ;  /* 0x000000dd40dd7221 */ /* 0x000fc20000000000 */
[----:B------:R-:W-:Y:S01]  /*3840*/  FADD R220, R63, R220 ;  /* 0x000000dc3fdc7221 */ /* 0x000fe20000000000 */
[----:B------:R-:W-:-:S01]  /*3850*/  FADD R219, R62, R219 ;  /* 0x000000db3edb7221 */ /* 0x000fc20000000000 */
[----:B------:R-:W-:Y:S01]  /*3860*/  FADD R218, R61, R218 ;  /* 0x000000da3dda7221 */ /* 0x000fe20000000000 */
[----:B------:R-:W-:-:S05]  /*3870*/  FADD R217, R60, R217 ;  /* 0x000000d93cd97221 */ /* 0x000fca0000000000 */
[----:B------:R2:W-:Y:S04]  /*3880*/  STL [R1], R217 ;  /* 0x000000d901007387 */ /* 0x0005e80000100800 */
[----:B------:R3:W-:Y:S04]  /*3890*/  STL [R1+0x4], R218 ;  /* 0x000004da01007387 */ /* 0x0007e80000100800 */
[----:B------:R4:W-:Y:S04]  /*38a0*/  STL [R1+0x8], R219 ;  /* 0x000008db01007387 */ /* 0x0009e80000100800 */
[----:B------:R1:W-:Y:S04]  /*38b0*/  STL [R1+0xc], R220 ;  /* 0x00000cdc01007387 */ /* 0x0003e80000100800 */
[----:B------:R1:W-:Y:S04]  /*38c0*/  STL [R1+0x10], R221 ;  /* 0x000010dd01007387 */ /* 0x0003e80000100800 */
[----:B------:R1:W-:Y:S04]  /*38d0*/  STL [R1+0x14], R222 ;  /* 0x000014de01007387 */ /* 0x0003e80000100800 */
[----:B------:R1:W-:Y:S04]  /*38e0*/  STL [R1+0x18], R223 ;  /* 0x000018df01007387 */ /* 0x0003e80000100800 */
[----:B------:R1:W-:Y:S04]  /*38f0*/  STL [R1+0x1c], R224 ;  /* 0x00001ce001007387 */ /* 0x0003e80000100800 */
[----:B0-----:R-:W4:Y:S04]  /*3900*/  LDL.LU R211, [R1+0x2c] ;  /* 0x00002c0001d37983 */ /* 0x001f280000300800 */
[----:B------:R0:W-:Y:S04]  /*3910*/  STL [R1+0x20], R225 ;  /* 0x000020e101007387 */ /* 0x0001e80000100800 */
[----:B------:R-:W4:Y:S04]  /*3920*/  LDL.LU R212, [R1+0x30] ;  /* 0x0000300001d47983 */ /* 0x000f280000300800 */
[----:B------:R0:W-:Y:S04]  /*3930*/  STL [R1+0x24], R226 ;  /* 0x000024e201007387 */ /* 0x0001e80000100800 */
[----:B------:R-:W4:Y:S04]  /*3940*/  LDL.LU R213, [R1+0x34] ;  /* 0x0000340001d57983 */ /* 0x000f280000300800 */
[----:B------:R0:W-:Y:S04]  /*3950*/  STL [R1+0x28], R227 ;  /* 0x000028e301007387 */ /* 0x0001e80000100800 */
[----:B------:R-:W4:Y:S04]  /*3960*/  LDL.LU R214, [R1+0x38] ;  /* 0x0000380001d67983 */ /* 0x000f280000300800 */
[----:B------:R-:W4:Y:S04]  /*3970*/  LDL.LU R215, [R1+0x3c] ;  /* 0x00003c0001d77983 */ /* 0x000f280000300800 */
[----:B------:R-:W4:Y:S04]  /*3980*/  LDL.LU R216, [R1+0x40] ;  /* 0x0000400001d87983 */ /* 0x000f280000300800 */
[----:B--2---:R-:W2:Y:S04]  /*3990*/  LDL.LU R217, [R1+0x44] ;  /* 0x0000440001d97983 */ /* 0x004ea80000300800 */
[----:B---3--:R-:W3:Y:S04]  /*39a0*/  LDL.LU R218, [R1+0x48] ;  /* 0x0000480001da7983 */ /* 0x008ee80000300800 */
[----:B----4-:R-:W4:Y:S04]  /*39b0*/  LDL.LU R219, [R1+0x4c] ;  /* 0x00004c0001db7983 */ /* 0x010f280000300800 */
[----:B-1----:R-:W4:Y:S04]  /*39c0*/  LDL.LU R220, [R1+0x50] ;  /* 0x0000500001dc7983 */ /* 0x002f280000300800 */
[----:B------:R-:W4:Y:S04]  /*39d0*/  LDL.LU R221, [R1+0x54] ;  /* 0x0000540001dd7983 */ /* 0x000f280000300800 */
[----:B------:R-:W4:Y:S04]  /*39e0*/  LDL.LU R222, [R1+0x58] ;  /* 0x0000580001de7983 */ /* 0x000f280000300800 */
[----:B------:R-:W4:Y:S04]  /*39f0*/  LDL.LU R223, [R1+0x5c] ;  /* 0x00005c0001df7983 */ /* 0x000f280000300800 */
[----:B------:R-:W4:Y:S04]  /*3a00*/  LDL.LU R224, [R1+0x60] ;  /* 0x0000600001e07983 */ /* 0x000f280000300800 */
[----:B0-----:R-:W4:Y:S04]  /*3a10*/  LDL.LU R225, [R1+0x64] ;  /* 0x0000640001e17983 */ /* 0x001f280000300800 */
[----:B------:R-:W4:Y:S04]  /*3a20*/  LDL.LU R226, [R1+0x68] ;  /* 0x0000680001e27983 */ /* 0x000f280000300800 */
[----:B------:R-:W4:Y:S01]  /*3a30*/  LDL.LU R227, [R1+0x6c] ;  /* 0x00006c0001e37983 */ /* 0x000f220000300800 */
[----:B------:R-:W-:-:S05]  /*3a40*/  FADD R211, R71, R211 ;  /* 0x000000d347d37221 */ /* 0x000fca0000000000 */
[----:B------:R0:W-:Y:S01]  /*3a50*/  STL [R1+0x2c], R211 ;  /* 0x00002cd301007387 */ /* 0x0001e20000100800 */
[----:B------:R-:W-:-:S03]  /*3a60*/  FADD R212, R72, R212 ;  /* 0x000000d448d47221 */ /* 0x000fc60000000000 */
[----:B0-----:R0:W5:Y:S01]  /*3a70*/  LDL.LU R211, [R1+0xc8] ;  /* 0x0000c80001d37983 */ /* 0x0011620000300800 */
[----:B------:R-:W-:-:S03]  /*3a80*/  FADD R213, R73, R213 ;  /* 0x000000d549d57221 */ /* 0x000fc60000000000 */
[----:B------:R1:W-:Y:S01]  /*3a90*/  STL [R1+0x30], R212 ;  /* 0x000030d401007387 */ /* 0x0003e20000100800 */
[----:B------:R-:W-:-:S01]  /*3aa0*/  FADD R214, R74, R214 ;  /* 0x000000d64ad67221 */ /* 0x000fc20000000000 */
[----:B------:R-:W-:Y:S02]  /*3ab0*/  FADD R215, R75, R215 ;  /* 0x000000d74bd77221 */ /* 0x000fe40000000000 */
[----:B-1----:R0:W5:Y:S01]  /*3ac0*/  LDL.LU R212, [R1+0xc4] ;  /* 0x0000c40001d47983 */ /* 0x0021620000300800 */
[----:B------:R-:W-:-:S03]  /*3ad0*/  FADD R216, R76, R216 ;  /* 0x000000d84cd87221 */ /* 0x000fc60000000000 */
[----:B------:R1:W-:Y:S01]  /*3ae0*/  STL [R1+0x34], R213 ;  /* 0x000034d501007387 */ /* 0x0003e20000100800 */
[----:B--2---:R-:W-:-:S03]  /*3af0*/  FADD R217, R77, R217 ;  /* 0x000000d94dd97221 */ /* 0x004fc60000000000 */
[----:B-1----:R0:W5:Y:S01]  /*3b00*/  LDL.LU R213, [R1+0xc0] ;  /* 0x0000c00001d57983 */ /* 0x0021620000300800 */
[----:B---3--:R-:W-:-:S03]  /*3b10*/  FADD R218, R78, R218 ;  /* 0x000000da4eda7221 */ /* 0x008fc60000000000 */
[----:B------:R1:W-:Y:S01]  /*3b20*/  STL [R1+0x38], R214 ;  /* 0x000038d601007387 */ /* 0x0003e20000100800 */
[----:B----4-:R-:W-:-:S01]  /*3b30*/  FADD R219, R79, R219 ;  /* 0x000000db4fdb7221 */ /* 0x010fc20000000000 */
[----:B------:R-:W-:Y:S02]  /*3b40*/  FADD R220, R80, R220 ;  /* 0x000000dc50dc7221 */ /* 0x000fe40000000000 */
[----:B-1----:R0:W5:Y:S04]  /*3b50*/  LDL.LU R214, [R1+0xbc] ;  /* 0x0000bc0001d67983 */ /* 0x0021680000300800 */
[----:B------:R1:W-:Y:S01]  /*3b60*/  STL [R1+0x3c], R215 ;  /* 0x00003cd701007387 */ /* 0x0003e20000100800 */
[----:B------:R-:W-:-:S01]  /*3b70*/  FADD R221, R81, R221 ;  /* 0x000000dd51dd7221 */ /* 0x000fc20000000000 */
[----:B------:R-:W-:-:S02]  /*3b80*/  FADD R222, R82, R222 ;  /* 0x000000de52de7221 */ /* 0x000fc40000000000 */
[----:B-1----:R0:W5:Y:S04]  /*3b90*/  LDL.LU R215, [R1+0xb8] ;  /* 0x0000b80001d77983 */ /* 0x0021680000300800 */
[----:B------:R1:W-:Y:S01]  /*3ba0*/  STL [R1+0x40], R216 ;  /* 0x000040d801007387 */ /* 0x0003e20000100800 */
[----:B------:R-:W-:-:S03]  /*3bb0*/  FADD R223, R83, R223 ;  /* 0x000000df53df7221 */ /* 0x000fc60000000000 */
        /* <DEDUP_REMOVED lines=13> */
[----:B------:R1:W-:Y:S04]  /*3c90*/  STL [R1+0x54], R221 ;  /* 0x000054dd01007387 */ /* 0x0003e80000100800 */
        /* <DEDUP_REMOVED lines=12> */
[----:B-1----:R0:W5:Y:S01]  /*3d60*/  LDL.LU R227, [R1+0x88] ;  /* 0x0000880001e37983 */ /* 0x0021620000300800 */
        /* <DEDUP_REMOVED lines=82> */
[----:B0-----:R-:W-:-:S06]  /*4290*/  UMOV UR6, URZ ;  /* 0x0000003f00067c82 */ /* 0x001fcc0008000000 */
.L_x_28:
[----:B------:R-:W-:Y:S05]  /*42a0*/  @!P1 BRA `(.L_x_29) ;  /* 0x0000000000049947 */ /* 0x000fea0003800000 */
[----:B------:R-:W-:Y:S01]  /*42b0*/  BPT.TRAP 0x1 ;  /* 0x000000040000795c */ /* 0x000fe20000300000 */
.L_x_29:
[----:B------:R2:W-:Y:S04]  /*42c0*/  STL [R1+0x8c], R2 ;  /* 0x00008c0201007387 */ /* 0x0005e80000100800 */
[----:B--2---:R-:W2:Y:S04]  /*42d0*/  LDL R2, [R1+0x70] ;  /* 0x0000700001027983 */ /* 0x004ea80000100800 */
[----:B-----5:R3:W-:Y:S04]  /*42e0*/  STL [R1+0x88], R0 ;  /* 0x0000880001007387 */ /* 0x0207e80000100800 */
[----:B---3--:R-:W3:Y:S01]  /*42f0*/  LDL R0, [R1+0x74] ;  /* 0x0000740001007983 */ /* 0x008ee20000100800 */
[----:B-1----:R-:W-:Y:S01]  /*4300*/  IMAD.U32 R229, RZ, RZ, UR25 ;  /* 0x00000019ffe57e24 */ /* 0x002fe2000f8e00ff */
[----:B--2---:R-:W-:-:S02]  /*4310*/  ISETP.NE.AND P0, PT, R2, RZ, PT ;  /* 0x000000ff0200720c */ /* 0x004fc40003f05270 */
[----:B------:R1:W5:Y:S11]  /*4320*/  LDL.LU R2, [R1+0x8c] ;  /* 0x00008c0001027983 */ /* 0x0003760000300800 */
[----:B------:R-:W-:-:S05]  /*4330*/  @P0 LEA R229, R229, UR11, 0x3 ;  /* 0x0000000be5e50c11 */ /* 0x000fca000f8e18ff */
[----:B------:R-:W-:-:S05]  /*4340*/  @P0 VIADD R229, R229, 0x20 ;  /* 0x00000020e5e50836 */ /* 0x000fca0000000000 */
[----:B---3--:R-:W-:Y:S02]  /*4350*/  @P0 PRMT R229, R0, 0x654, R229 ;  /* 0x0000065400e50816 */ /* 0x008fe400000000e5 */
[----:B------:R1:W5:Y:S01]  /*4360*/  LDL.LU R0, [R1+0x88] ;  /* 0x0000880001007983 */ /* 0x0003620000300800 */
[----:B------:R-:W-:Y:S01]  /*4370*/  UISETP.GT.U32.AND UP0, UPT, UR13, 0x1, UPT ;  /* 0x000000010d00788c */ /* 0x000fe2000bf04070 */
[----:B------:R1:W-:Y:S05]  /*4380*/  @P0 SYNCS.ARRIVE.TRANS64.RED.A1T0 RZ, [R229+URZ], RZ ;  /* 0x000000ffe5ff09a7 */ /* 0x0003ea000810043f */
[----:B------:R-:W-:-:S13]  /*4390*/  PLOP3.LUT P0, PT, PT, PT, UP0, 0x80, 0x0 ;  /* 0x000000000000781c */ /* 0x000fda0003f0f008 */
[----:B-1----:R-:W-:Y:S05]  /*43a0*/  @P0 BRA `(.L_x_30) ;  /* 0x0000000000040947 */ /* 0x002fea0003800000 */
[----:B------:R-:W-:Y:S01]  /*43b0*/  BPT.TRAP 0x1 ;  /* 0x000000040000795c */ /* 0x000fe20000300000 */
.L_x_30:
[----:B------:R-:W-:Y:S02]  /*43c0*/  UISETP.GT.AND UP2, UPT, UR26, 0x1, UPT ;  /* 0x000000011a00788c */ /* 0x000fe4000bf44270 */
[----:B------:R-:W-:Y:S02]  /*43d0*/  UIADD3 UR23, UR23, 0x1, URZ ;  /* 0x0000000117177890 */ /* 0x000fe4000fffe03f */
[----:B------:R-:W-:Y:S02]  /*43e0*/  UIADD3 UR25, UR25, 0x1, URZ ;  /* 0x0000000119197890 */ /* 0x000fe4000fffe03f */
[----:B------:R-:W-:Y:S01]  /*43f0*/  PLOP3.LUT P0, PT, PT, PT, UP2, 0x80, 0x0 ;  /* 0x000000000000781c */ /* 0x000fe20003f0f028 */
[----:B------:R-:W-:Y:S02]  /*4400*/  UISETP.NE.AND UP0, UPT, UR23, 0x4, UPT ;  /* 0x000000041700788c */ /* 0x000fe4000bf05270 */
[----:B------:R-:W-:Y:S02]  /*4410*/  UIADD3 UR16, UR26, -0x1, URZ ;  /* 0xffffffff1a107890 */ /* 0x000fe4000fffe03f */
[----:B------:R-:W-:-:S02]  /*4420*/  USEL UR8, URZ, 0x1, UP0 ;  /* 0x000000013f087887 */ /* 0x000fc40008000000 */
[----:B------:R-:W-:Y:S02]  /*4430*/  UISETP.NE.AND UP1, UPT, UR25, 0x4, UPT ;  /* 0x000000041900788c */ /* 0x000fe4000bf25270 */
[----:B------:R-:W-:Y:S02]  /*4440*/  ULOP3.LUT UR24, UR24, UR8, URZ, 0x3c, !UPT ;  /* 0x0000000818187292 */ /* 0x000fe4000f8e3c3f */
[----:B------:R-:W-:Y:S02]  /*4450*/  USEL UR23, UR23, URZ, UP0 ;  /* 0x0000003f17177287 */ /* 0x000fe40008000000 */
[----:B------:R-:W-:Y:S01]  /*4460*/  USEL UR25, UR25, URZ, UP1 ;  /* 0x0000003f19197287 */ /* 0x000fe20008800000 */
[----:B------:R-:W-:Y:S01]  /*4470*/  UMOV UR8, 0x1 ;  /* 0x0000000100087882 */ /* 0x000fe20000000000 */
[----:B------:R-:W-:Y:S01]  /*4480*/  UMOV UR26, UR16 ;  /* 0x00000010001a7c82 */ /* 0x000fe20008000000 */
[----:B------:R-:W-:Y:S09]  /*4490*/  @P0 BRA `(.L_x_31) ;  /* 0xffffffec000c0947 */ /* 0x000ff2000383ffff */
.L_x_23:
[----:B------:R-:W-:-:S04]  /*44a0*/  UISETP.NE.AND UP0, UPT, UR6, URZ, UPT ;  /* 0x0000003f0600728c */ /* 0x000fc8000bf05270 */
[----:B------:R-:W-:-:S06]  /*44b0*/  USEL UR6, URZ, 0x1, !UP0 ;  /* 0x000000013f067887 */ /* 0x000fcc000c000000 */
[----:B------:R-:W-:-:S13]  /*44c0*/  ISETP.NE.AND P0, PT, RZ, UR6, PT ;  /* 0x00000006ff007c0c */ /* 0x000fda000bf05270 */
[----:B------:R-:W-:Y:S05]  /*44d0*/  @!P0 BRA `(.L_x_32) ;  /* 0x0000000c00c48947 */ /* 0x000fea0003800000 */
[----:B------:R-:W-:Y:S02]  /*44e0*/  WARPGROUP.DEPBAR.LE gsb0, 0x0 ;  /* 0x00008000000079c5 */ /* 0x000fe40000010000 */
[----:B-----5:R-:W-:Y:S01]  /*44f0*/  FADD R227, R89, R227 ;  /* 0x000000e359e37221 */ /* 0x020fe20000000000 */
[----:B------:R-:W-:-:S04]  /*4500*/  FADD R228, R88, R228 ;  /* 0x000000e458e47221 */ /* 0x000fc80000000000 */
[----:B------:R1:W-:Y:S04]  /*4510*/  STL [R1+0x88], R227 ;  /* 0x000088e301007387 */ /* 0x0003e80000100800 */
[----:B-1----:R-:W2:Y:S04]  /*4520*/  LDL.LU R227, [R1+0x6c] ;  /* 0x00006c0001e37983 */ /* 0x002ea80000300800 */
[----:B--2---:R1:W-:Y:S04]  /*4530*/  STL [R1+0x8c], R227 ;  /* 0x00008ce301007387 */ /* 0x0043e80000100800 */
        /* <DEDUP_REMOVED lines=52> */
[----:B-1----:R-:W2:Y:S01]  /*4880*/  LDL.LU R227, [R1] ;  /* 0x0000000001e37983 */ /* 0x002ea20000300800 */
[----:B------:R-:W-:Y:S01]  /*4890*/  FADD R226, R90, R226 ;  /* 0x000000e25ae27221 */ /* 0x000fe20000000000 */
        /* <DEDUP_REMOVED lines=97> */
[----:B--2---:R-:W-:-:S05]  /*4eb0*/  FADD R227, R60, R227 ;  /* 0x000000e33ce37221 */ /* 0x004fca0000000000 */
[----:B------:R1:W-:Y:S04]  /*4ec0*/  STL [R1], R227 ;  /* 0x000000e301007387 */ /* 0x0003e80000100800 */
[----:B-1----:R-:W2:Y:S02]  /*4ed0*/  LDL.LU R227, [R1+0xf4] ;  /* 0x0000f40001e37983 */ /* 0x002ea40000300800 */
[----:B--2---:R-:W-:-:S05]  /*4ee0*/  FADD R227, R61, R227 ;  /* 0x000000e33de37221 */ /* 0x004fca0000000000 */
[----:B------:R1:W-:Y:S04]  /*4ef0*/  STL [R1+0x4], R227 ;  /* 0x000004e301007387 */ /* 0x0003e80000100800 */
        /* <DEDUP_REMOVED lines=78> */
[----:B-1----:R1:W5:Y:S02]  /*53e0*/  LDL.LU R227, [R1+0x88] ;  /* 0x0000880001e37983 */ /* 0x0023640000300800 */
.L_x_32:
[----:B------:R-:W-:Y:S02]  /*53f0*/  WARPGROUP.DEPBAR.LE gsb0, 0x0 ;  /* 0x00008000000079c5 */ /* 0x000fe40000010000 */
[----:B------:R-:W2:Y:S02]  /*5400*/  LDC R24, c[0x0][0x28c] ;  /* 0x0000a300ff187b82 */ /* 0x000ea40000000800 */
[----:B--2---:R-:W-:-:S13]  /*5410*/  ISETP.GE.AND P0, PT, R24, 0x1, PT ;  /* 0x000000011800780c */ /* 0x004fda0003f06270 */
[----:B------:R-:W-:Y:S05]  /*5420*/  @!P0 BRA `(.L_x_33) ;  /* 0x0000000000688947 */ /* 0x000fea0003800000 */
[----:B------:R-:W-:-:S06]  /*5430*/  UISETP.NE.AND UP0, UPT, UR22, 0x3, UPT ;  /* 0x000000031600788c */ /* 0x000fcc000bf05270 */
[----:B------:R-:W-:-:S13]  /*5440*/  PLOP3.LUT P0, PT, PT, PT, UP0, 0x80, 0x0 ;  /* 0x000000000000781c */ /* 0x000fda0003f0f008 */
[----:B------:R-:W-:Y:S05]  /*5450*/  @!P0 BRA `(.L_x_34) ;  /* 0x0000000000048947 */ /* 0x000fea0003800000 */
[----:B------:R-:W-:Y:S01]  /*5460*/  BPT.TRAP 0x1 ;  /* 0x000000040000795c */ /* 0x000fe20000300000 */
.L_x_34:
[----:B-----5:R2:W-:Y:S04]  /*5470*/  STL [R1+0x8c], R2 ;  /* 0x00008c0201007387 */ /* 0x0205e80000100800 */
[----:B--2---:R-:W2:Y:S04]  /*5480*/  LDL R2, [R1+0x70] ;  /* 0x0000700001027983 */ /* 0x004ea80000100800 */
[----:B------:R3:W-:Y:S04]  /*5490*/  STL [R1+0x88], R0 ;  /* 0x0000880001007387 */ /* 0x0007e80000100800 */
[----:B---3--:R-:W3:Y:S01]  /*54a0*/  LDL R0, [R1+0x74] ;  /* 0x0000740001007983 */ /* 0x008ee20000100800 */
[----:B------:R-:W-:Y:S01]  /*54b0*/  UISETP.LT.AND UP1, UPT, UR9, 0x1, UPT ;  /* 0x000000010900788c */ /* 0x000fe2000bf21270 */
[----:B------:R-:W-:Y:S01]  /*54c0*/  IMAD.U32 R25, RZ, RZ, UR11 ;  /* 0x0000000bff197e24 */ /* 0x000fe2000f8e00ff */
[----:B--2---:R-:W-:-:S02]  /*54d0*/  ISETP.NE.AND P0, PT, R2, RZ, PT ;  /* 0x000000ff0200720c */ /* 0x004fc40003f05270 */
[----:B------:R2:W5:Y:S11]  /*54e0*/  LDL.LU R2, [R1+0x8c] ;  /* 0x00008c0001027983 */ /* 0x0005760000300800 */
[----:B------:R-:W-:-:S05]  /*54f0*/  VOTEU.ANY UP0, P0 ;  /* 0x00000000003f7886 */ /* 0x000fca0000000100 */
[----:B------:R-:W-:-:S04]  /*5500*/  @UP0 USEL UR6, UR9, 0x1, UP1 ;  /* 0x0000000109060887 */ /* 0x000fc80008800000 */
[----:B------:R-:W-:-:S06]  /*5510*/  @UP0 UIADD3 UR6, UR5, UR9, -UR6 ;  /* 0x0000000905060290 */ /* 0x000fcc000fffe806 */
[----:B------:R-:W-:-:S04]  /*5520*/  IMAD.U32 R24, RZ, RZ, UR6 ;  /* 0x00000006ff187e24 */ /* 0x000fc8000f8e00ff */
[----:B------:R-:W-:-:S05]  /*5530*/  @P0 IMAD.SHL.U32 R24, R24, 0x8, RZ ;  /* 0x0000000818180824 */ /* 0x000fca00078e00ff */
[----:B------:R-:W-:-:S04]  /*5540*/  @P0 LOP3.LUT R24, R24, 0x18, RZ, 0xc0, !PT ;  /* 0x0000001818180812 */ /* 0x000fc800078ec0ff */
[----:B------:R-:W-:-:S04]  /*5550*/  @P0 IADD3 R24, R25, 0x20, R24 ;  /* 0x0000002019180810 */ /* 0x000fc80007ffe018 */
[----:B---3--:R-:W-:Y:S02]  /*5560*/  @P0 PRMT R24, R0, 0x654, R24 ;  /* 0x0000065400180816 */ /* 0x008fe40000000018 */
[----:B------:R2:W5:Y:S01]  /*5570*/  LDL.LU R0, [R1+0x88] ;  /* 0x0000880001007983 */ /* 0x0005620000300800 */
[----:B------:R-:W-:Y:S01]  /*5580*/  UISETP.GT.U32.AND UP0, UPT, UR13, 0x1, UPT ;  /* 0x000000010d00788c */ /* 0x000fe2000bf04070 */
[----:B------:R2:W-:Y:S05]  /*5590*/  @P0 SYNCS.ARRIVE.TRANS64.RED.A1T0 RZ, [R24+URZ], RZ ;  /* 0x000000ff18ff09a7 */ /* 0x0005ea000810043f */
[----:B------:R-:W-:-:S13]  /*55a0*/  PLOP3.LUT P0, PT, PT, PT, UP0, 0x80, 0x0 ;  /* 0x000000000000781c */ /* 0x000fda0003f0f008 */
[----:B--2---:R-:W-:Y:S05]  /*55b0*/  @P0 BRA `(.L_x_33) ;  /* 0x0000000000040947 */ /* 0x004fea0003800000 */
[----:B------:R-:W-:Y:S01]  /*55c0*/  BPT.TRAP 0x1 ;  /* 0x000000040000795c */ /* 0x000fe20000300000 */
.L_x_33:
[----:B------:R2:W-:Y:S01]  /*55d0*/  STL [R1+0x90], R3 ;  /* 0x0000900301007387 */ /* 0x0005e20000100800 */
[----:B------:R-:W3:Y:S01]  /*55e0*/  LDC R28, c[0x0][0x288] ;  /* 0x0000a200ff1c7b82 */ /* 0x000ee20000000800 */
[----:B------:R-:W-:Y:S02]  /*55f0*/  ULDC UR6, c[0x0][0x284] ;  /* 0x0000a10000067ab9 */ /* 0x000fe40000000800 */
[----:B--2---:R-:W2:Y:S04]  /*5600*/  LDL.LU R3, [R1+0x80] ;  /* 0x0000800001037983 */ /* 0x004ea80000300800 */
[----:B-----5:R4:W-:Y:S04]  /*5610*/  STL [R1+0x8c], R2 ;  /* 0x00008c0201007387 */ /* 0x0209e80000100800 */
[----:B----4-:R-:W4:Y:S04]  /*5620*/  LDL.LU R2, [R1+0x84] ;  /* 0x0000840001027983 */ /* 0x010f280000300800 */
[----:B------:R0:W-:Y:S02]  /*5630*/  STL [R1+0x88], R0 ;  /* 0x0000880001007387 */ /* 0x0001e40000100800 */
[----:B0-----:R-:W0:Y:S02]  /*5640*/  S2R R0, SR_TID.X ;  /* 0x0000000000007919 */ /* 0x001e240000002100 */
[----:B0-----:R-:W-:-:S02]  /*5650*/  SHF.R.U32.HI R24, RZ, 0x2, R0 ;  /* 0x00000002ff187819 */ /* 0x001fc40000011600 */
[----:B------:R-:W-:Y:S02]  /*5660*/  LOP3.LUT R26, R0, 0x60, RZ, 0xc0, !PT ;  /* 0x00000060001a7812 */ /* 0x000fe400078ec0ff */
[----:B------:R-:W-:Y:S02]  /*5670*/  SHF.R.U32.HI R27, RZ, 0x7, R0 ;  /* 0x00000007ff1b7819 */ /* 0x000fe40000011600 */
[----:B------:R-:W-:Y:S02]  /*5680*/  LOP3.LUT R25, R24, 0x7, RZ, 0xc0, !PT ;  /* 0x0000000718197812 */ /* 0x000fe400078ec0ff */
[----:B------:R-:W-:Y:S02]  /*5690*/  SHF.R.U32.HI R26, RZ, 0x1, R26 ;  /* 0x00000001ff1a7819 */ /* 0x000fe4000001161a */
[----:B------:R-:W-:Y:S02]  /*56a0*/  LOP3.LUT R24, R27, 0x1, RZ, 0xc0, !PT ;  /* 0x000000011b187812 */ /* 0x000fe400078ec0ff */
[----:B------:R-:W-:Y:S01]  /*56b0*/  IADD3 R31, RZ, -R26, -R25 ;  /* 0x8000001aff1f7210 */ /* 0x000fe20007ffe819 */
[C---:B------:R-:W-:Y:S01]  /*56c0*/  IMAD.SHL.U32 R32, R0.reuse, 0x2, RZ ;  /* 0x0000000200207824 */ /* 0x040fe200078e00ff */
[----:B------:R-:W-:Y:S01]  /*56d0*/  LOP3.LUT R27, R0, 0x3, RZ, 0xc0, !PT ;  /* 0x00000003001b7812 */ /* 0x000fe200078ec0ff */
[----:B------:R-:W-:-:S02]  /*56e0*/  IMAD.SHL.U32 R30, R24, 0x40, RZ ;  /* 0x00000040181e7824 */ /* 0x000fc400078e00ff */
[----:B------:R-:W-:Y:S02]  /*56f0*/  IMAD R31, R24, -0x40, R31 ;  /* 0xffffffc0181f7824 */ /* 0x000fe400078e021f */
[----:B--2---:R-:W-:Y:S02]  /*5700*/  IMAD.SHL.U32 R29, R3, 0x80, RZ ;  /* 0x00000080031d7824 */ /* 0x004fe400078e00ff */
[----:B------:R0:W5:Y:S01]  /*5710*/  LDL.LU R3, [R1+0x90] ;  /* 0x0000900001037983 */ /* 0x0001620000300800 */
[----:B------:R-:W-:Y:S01]  /*5720*/  LOP3.LUT R43, R30, 0x40, R25, 0xe2, !PT ;  /* 0x000000401e2b7812 */ /* 0x000fe200078ee219 */
[----:B---3--:R-:W-:Y:S01]  /*5730*/  IMAD R42, R27, -0x2, R28 ;  /* 0xfffffffe1b2a7824 */ /* 0x008fe200078e021c */
[----:B------:R-:W-:Y:S01]  /*5740*/  ISETP.GE.AND P0, PT, R29, R28, PT ;  /* 0x0000001c1d00720c */ /* 0x000fe20003f06270 */
[C---:B----4-:R-:W-:Y:S02]  /*5750*/  IMAD.SHL.U32 R24, R2.reuse, 0x100, RZ ;  /* 0x0000010002187824 */ /* 0x050fe400078e00ff */
[----:B------:R-:W-:-:S02]  /*5760*/  IMAD.WIDE R38, R2, 0x100, RZ ;  /* 0x0000010002267825 */ /* 0x000fc400078e02ff */
[----:B------:R0:W5:Y:S04]  /*5770*/  LDL.LU R2, [R1+0x8c] ;  /* 0x00008c0001027983 */ /* 0x0001680000300800 */
[----:B------:R0:W5:Y:S01]  /*5780*/  LDL.LU R0, [R1+0x88] ;  /* 0x0000880001007983 */ /* 0x0001620000300800 */
[----:B------:R-:W-:Y:S01]  /*5790*/  ISETP.GE.OR P0, PT, R24, UR6, P0 ;  /* 0x0000000618007c0c */ /* 0x000fe20008706670 */
[----:B------:R-:W-:Y:S01]  /*57a0*/  IMAD.IADD R42, R42, 0x1, -R29 ;  /* 0x000000012a2a7824 */ /* 0x000fe200078e0a1d */
[----:B------:R-:W-:Y:S01]  /*57b0*/  IADD3 R41, -R24, UR6, R31 ;  /* 0x0000000618297c10 */ /* 0x000fe2000fffe11f */
[----:B------:R-:W-:Y:S01]  /*57c0*/  IMAD.MOV.U32 R40, RZ, RZ, -0x1 ;  /* 0xffffffffff287424 */ /* 0x000fe200078e00ff */
[----:B------:R-:W-:Y:S02]  /*57d0*/  LOP3.LUT R43, R38, R43, R26, 0xfe, !PT ;  /* 0x0000002b262b7212 */ /* 0x000fe400078efe1a */
[----:B------:R-:W-:-:S07]  /*57e0*/  LOP3.LUT R32, R29, 0x6, R32, 0xf8, !PT ;  /* 0x000000061d207812 */ /* 0x000fce00078ef820 */
[----:B0-----:R-:W-:Y:S05]  /*57f0*/  @P0 BRA `(.L_x_35) ;  /* 0x00000090000c0947 */ /* 0x001fea0003800000 */
[----:B------:R-:W0:Y:S01]  /*5800*/  LDC.64 R28, c[0x0][0x5c8] ;  /* 0x00017200ff1c7b82 */ /* 0x000e220000000a00 */
[----:B------:R-:W-:Y:S01]  /*5810*/  USHF.R.S32.HI UR7, URZ, 0x1f, UR12 ;  /* 0x0000001f3f077899 */ /* 0x000fe2000801140c */
[--C-:B------:R-:W-:Y:S01]  /*5820*/  SHF.R.S32.HI R33, RZ, 0x1f, R32.reuse ;  /* 0x0000001fff217819 */ /* 0x100fe20000011420 */
[----:B------:R-:W-:Y:S01]  /*5830*/  ULDC.64 UR10, c[0x0][0x5d0] ;  /* 0x00017400000a7ab9 */ /* 0x000fe20000000a00 */
[----:B------:R-:W-:Y:S01]  /*5840*/  BSSY B0, `(.L_x_35) ;  /* 0x00008fe000007945 */ /* 0x000fe20003800000 */
[----:B------:R-:W-:Y:S02]  /*5850*/  UIMAD UR6, UR7, UR10, URZ ;  /* 0x0000000a070672a4 */ /* 0x000fe4000f8e023f */
[----:B------:R-:W-:Y:S02]  /*5860*/  IMAD.U32 R27, RZ, RZ, UR10 ;  /* 0x0000000aff1b7e24 */ /* 0x000fe4000f8e00ff */
[----:B------:R-:W-:Y:S02]  /*5870*/  UIMAD UR6, UR12, UR11, UR6 ;  /* 0x0000000b0c0672a4 */ /* 0x000fe4000f8e0206 */
[----:B------:R-:W-:Y:S01]  /*5880*/  IMAD.WIDE.U32 R26, R27, UR12, R32 ;  /* 0x0000000c1b1a7c25 */ /* 0x000fe2000f8e0020 */
[----:B------:R-:W-:-:S03]  /*5890*/  ULDC.64 UR10, c[0x0][0x5c0] ;  /* 0x00017000000a7ab9 */ /* 0x000fc60000000a00 */
[----:B------:R-:W-:Y:S02]  /*58a0*/  VIADD R27, R27, UR6 ;  /* 0x000000061b1b7c36 */ /* 0x000fe40008000000 */
[-C--:B0-----:R-:W-:Y:S01]  /*58b0*/  IMAD R24, R39, R28.reuse, RZ ;  /* 0x0000001c27187224 */ /* 0x081fe200078e02ff */
[----:B------:R-:W-:Y:S01]  /*58c0*/  SHF.L.U64.HI R34, R28, 0x3, R29 ;  /* 0x000000031c227819 */ /* 0x000fe2000001021d */
[----:B------:R-:W-:-:S04]  /*58d0*/  IMAD.WIDE.U32 R26, R43, R28, R26 ;  /* 0x0000001c2b1a7225 */ /* 0x000fc800078e001a */
[----:B------:R-:W-:Y:S01]  /*58e0*/  IMAD R25, R43, R29, R24 ;  /* 0x0000001d2b197224 */ /* 0x000fe200078e0218 */
[----:B------:R-:W-:Y:S01]  /*58f0*/  IADD3 R24, P2, R26, UR10, RZ ;  /* 0x0000000a1a187c10 */ /* 0x000fe2000ff5e0ff */
[C---:B------:R-:W-:Y:S01]  /*5900*/  IMAD.SHL.U32 R35, R28.reuse, 0x8, RZ ;  /* 0x000000081c237824 */ /* 0x040fe200078e00ff */
[----:B------:R-:W-:Y:S01]  /*5910*/  LEA R30, P3, R28, R26, 0x7 ;  /* 0x0000001a1c1e7211 */ /* 0x000fe200078638ff */
[----:B------:R-:W-:-:S03]  /*5920*/  IMAD.IADD R27, R27, 0x1, R25 ;  /* 0x000000011b1b7824 */ /* 0x000fc600078e0219 */
[----:B------:R-:W-:Y:S02]  /*5930*/  IADD3 R26, P1, P0, R26, UR10, R35 ;  /* 0x0000000a1a1a7c10 */ /* 0x000fe4000f83e023 */
[----:B------:R-:W-:Y:S02]  /*5940*/  IADD3.X R25, R27, UR11, RZ, P2, !PT ;  /* 0x0000000b1b197c10 */ /* 0x000fe400097fe4ff */
[----:B------:R-:W-:Y:S02]  /*5950*/  FSETP.NEU.AND P2, PT, RZ, UR21, PT ;  /* 0x00000015ff007c0b */ /* 0x000fe4000bf4d000 */
[----:B------:R-:W-:Y:S02]  /*5960*/  LEA.HI.X R31, R28, R27, R29, 0x7, P3 ;  /* 0x0000001b1c1f7211 */ /* 0x000fe400018f3c1d */
[C---:B------:R-:W-:Y:S02]  /*5970*/  IADD3 R28, P3, R30.reuse, UR10, RZ ;  /* 0x0000000a1e1c7c10 */ /* 0x040fe4000ff7e0ff */
[----:B------:R-:W-:-:S02]  /*5980*/  IADD3 R30, P5, P6, R30, UR10, R35 ;  /* 0x0000000a1e1e7c10 */ /* 0x000fc4000febe023 */
[----:B------:R-:W-:Y:S02]  /*5990*/  IADD3.X R29, R31, UR11, RZ, P3, !PT ;  /* 0x0000000b1f1d7c10 */ /* 0x000fe40009ffe4ff */
[--C-:B------:R-:W-:Y:S02]  /*59a0*/  IADD3.X R27, R27, UR11, R34.reuse, P1, P0 ;  /* 0x0000000b1b1b7c10 */ /* 0x100fe40008fe0422 */
[----:B------:R-:W-:Y:S01]  /*59b0*/  IADD3.X R31, R31, UR11, R34, P5, P6 ;  /* 0x0000000b1f1f7c10 */ /* 0x000fe2000afec422 */
[----:B------:R-:W-:Y:S06]  /*59c0*/  @!P2 BRA `(.L_x_36) ;  /* 0x0000006c0014a947 */ /* 0x000fec0003800000 */
[----:B------:R-:W-:Y:S01]  /*59d0*/  ULDC.64 UR10, c[0x0][0x5b8] ;  /* 0x00016e00000a7ab9 */ /* 0x000fe20000000a00 */
[----:B------:R-:W-:Y:S01]  /*59e0*/  ISETP.GE.AND P0, PT, R41, 0x1, PT ;  /* 0x000000012900780c */ /* 0x000fe20003f06270 */
[----:B------:R-:W-:Y:S02]  /*59f0*/  UIMAD UR6, UR7, UR10, URZ ;  /* 0x0000000a070672a4 */ /* 0x000fe4000f8e023f */
[----:B------:R-:W-:Y:S01]  /*5a00*/  IMAD.U32 R35, RZ, RZ, UR10 ;  /* 0x0000000aff237e24 */ /* 0x000fe2000f8e00ff */
[----:B------:R-:W-:Y:S01]  /*5a10*/  BSSY B1, `(.L_x_37) ;  /* 0x0000010000017945 */ /* 0x000fe20003800000 */
[----:B------:R-:W-:Y:S01]  /*5a20*/  ISETP.LT.OR P3, PT, R42, 0x1, !P0 ;  /* 0x000000012a00780c */ /* 0x000fe20004761670 */
[----:B------:R-:W-:Y:S02]  /*5a30*/  UIMAD UR6, UR12, UR11, UR6 ;  /* 0x0000000b0c0672a4 */ /* 0x000fe4000f8e0206 */
[----:B------:R-:W-:Y:S01]  /*5a40*/  IMAD.WIDE.U32 R32, R35, UR12, R32 ;  /* 0x0000000c23207c25 */ /* 0x000fe2000f8e0020 */
[----:B------:R-:W-:-:S03]  /*5a50*/  ULDC.64 UR10, c[0x0][0x5a8] ;  /* 0x00016a00000a7ab9 */ /* 0x000fc60000000a00 */
[----:B------:R-:W-:Y:S02]  /*5a60*/  IMAD.MOV.U32 R36, RZ, RZ, R32 ;  /* 0x000000ffff247224 */ /* 0x000fe400078e0020 */
[----:B------:R-:W-:Y:S01]  /*5a70*/  VIADD R37, R33, UR6 ;  /* 0x0000000621257c36 */ /* 0x000fe20008000000 */
[----:B------:R-:W-:Y:S02]  /*5a80*/  ULDC.64 UR6, c[0x0][0x5b0] ;  /* 0x00016c0000067ab9 */ /* 0x000fe40000000a00 */
[----:B------:R-:W-:Y:S02]  /*5a90*/  IMAD R34, R39, UR6, RZ ;  /* 0x0000000627227c24 */ /* 0x000fe4000f8e02ff */
[----:B------:R-:W-:-:S04]  /*5aa0*/  IMAD.WIDE.U32 R32, R43, UR6, R36 ;  /* 0x000000062b207c25 */ /* 0x000fc8000f8e0024 */
[--C-:B------:R-:W-:Y:S01]  /*5ab0*/  IMAD R35, R43, UR7, R34.reuse ;  /* 0x000000072b237c24 */ /* 0x100fe2000f8e0222 */
[----:B------:R-:W-:Y:S02]  /*5ac0*/  IADD3 R32, P1, R32, UR10, RZ ;  /* 0x0000000a20207c10 */ /* 0x000fe4000ff3e0ff */
[----:B------:R-:W-:Y:S02]  /*5ad0*/  PRMT R34, RZ, 0x7610, R34 ;  /* 0x00007610ff227816 */ /* 0x000fe40000000022 */
[----:B------:R-:W-:Y:S01]  /*5ae0*/  IADD3.X R33, R33, UR11, R35, P1, !PT ;  /* 0x0000000b21217c10 */ /* 0x000fe20008ffe423 */
[----:B------:R-:W-:Y:S08]  /*5af0*/  @P3 BRA `(.L_x_38) ;  /* 0x0000000000043947 */ /* 0x000ff00003800000 */
[----:B------:R0:W5:Y:S02]  /*5b00*/  LDG.E.U8 R34, desc[UR14][R32.64] ;  /* 0x0000000e20227981 */ /* 0x000164000c1e1100 */
.L_x_38:
[----:B------:R-:W-:Y:S05]  /*5b10*/  BSYNC B1 ;  /* 0x0000000000017941 */ /* 0x000fea0003800000 */
.L_x_37:
[----:B-----5:R-:W-:Y:S01]  /*5b20*/  LOP3.LUT R34, R34, 0xff, RZ, 0xc0, !PT ;  /* 0x000000ff22227812 */ /* 0x020fe200078ec0ff */
[----:B------:R-:W-:Y:S01]  /*5b30*/  BSSY B1, `(.L_x_39) ;  /* 0x000000b000017945 */ /* 0x000fe20003800000 */
[----:B------:R-:W-:Y:S02]  /*5b40*/  ISETP.LT.OR P2, PT, R42, 0x2, !P0 ;  /* 0x000000022a00780c */ /* 0x000fe40004741670 */
[----:B------:R-:W-:-:S05]  /*5b50*/  F2FP.F16.E4M3.UNPACK_B R34, R34 ;  /* 0x00000022ff22723e */ /* 0x000fca00020006ff */
[----:B------:R-:W-:-:S05]  /*5b60*/  HADD2.F32 R34, -RZ, R34.H0_H0 ;  /* 0x20000022ff227230 */ /* 0x000fca0000004100 */
[----:B------:R-:W-:Y:S01]  /*5b70*/  FMUL R35, R34, UR21 ;  /* 0x0000001522237c20 */ /* 0x000fe20008400000 */
[----:B------:R-:W-:-:S03]  /*5b80*/  PRMT R34, RZ, 0x7610, R34 ;  /* 0x00007610ff227816 */ /* 0x000fc60000000022 */
[----:B------:R-:W-:-:S05]  /*5b90*/  FFMA R35, R228, UR20, R35 ;  /* 0x00000014e4237c23 */ /* 0x000fca0008000023 */
[----:B------:R-:W-:-:S05]  /*5ba0*/  F2FP.SATFINITE.E4M3.F32.PACK_AB_MERGE_C R35, RZ, R35, RZ ;  /* 0x00000023ff23723e */ /* 0x000fca00048070ff */
[----:B------:R2:W-:Y:S01]  /*5bb0*/  @!P3 STG.E.U8 desc[UR14][R24.64], R35 ;  /* 0x000000231800b986 */ /* 0x0005e2000c10110e */
[----:B------:R-:W-:Y:S05]  /*5bc0*/  @P2 BRA `(.L_x_40) ;  /* 0x0000000000042947 */ /* 0x000fea0003800000 */
[----:B------:R3:W5:Y:S02]  /*5bd0*/  LDG.E.U8 R34, desc[UR14][R32.64+0x1] ;  /* 0x0000010e20227981 */ /* 0x000764000c1e1100 */
.L_x_40:
[----:B------:R-:W-:Y:S05]  /*5be0*/  BSYNC B1 ;  /* 0x0000000000017941 */ /* 0x000fea0003800000 */
.L_x_39:
[----:B-----5:R-:W-:Y:S01]  /*5bf0*/  LOP3.LUT R34, R34, 0xff, RZ, 0xc0, !PT ;  /* 0x000000ff22227812 */ /* 0x020fe200078ec0ff */
[----:B------:R-:W-:Y:S01]  /*5c00*/  BSSY B1, `(.L_x_41) ;  /* 0x0000013000017945 */ /* 0x000fe20003800000 */
[----:B------:R-:W-:Y:S02]  /*5c10*/  IADD3 R45, P1, R43, 0x8, RZ ;  /* 0x000000082b2d7810 */ /* 0x000fe40007f3e0ff */
[----:B------:R-:W-:-:S03]  /*5c20*/  F2FP.F16.E4M3.UNPACK_B R34, R34 ;  /* 0x00000022ff22723e */ /* 0x000fc600020006ff */
[----:B--2---:R-:W-:Y:S01]  /*5c30*/  IMAD.X R35, RZ, RZ, R39, P1 ;  /* 0x000000ffff237224 */ /* 0x004fe200008e0627 */
[----:B------:R-:W-:Y:S01]  /*5c40*/  ISETP.GE.AND P1, PT, R41, 0x9, PT ;  /* 0x000000092900780c */ /* 0x000fe20003f26270 */
[----:B------:R-:W-:Y:S02]  /*5c50*/  HADD2.F32 R34, -RZ, R34.H0_H0 ;  /* 0x20000022ff227230 */ /* 0x000fe40000004100 */
[----:B------:R-:W-:Y:S01]  /*5c60*/  IMAD R46, R35, UR6, RZ ;  /* 0x00000006232e7c24 */ /* 0x000fe2000f8e02ff */
[----:B------:R-:W-:Y:S02]  /*5c70*/  ISETP.LT.OR P5, PT, R42, 0x1, !P1 ;  /* 0x000000012a00780c */ /* 0x000fe40004fa1670 */
[----:B------:R-:W-:Y:S01]  /*5c80*/  FMUL R44, R34, UR21 ;  /* 0x00000015222c7c20 */ /* 0x000fe20008400000 */
[----:B------:R-:W-:-:S04]  /*5c90*/  IMAD.WIDE.U32 R34, R45, UR6, R36 ;  /* 0x000000062d227c25 */ /* 0x000fc8000f8e0024 */
[----:B------:R-:W-:Y:S01]  /*5ca0*/  FFMA R44, R227, UR20, R44 ;  /* 0x00000014e32c7c23 */ /* 0x000fe2000800002c */
[----:B------:R-:W-:Y:S01]  /*5cb0*/  IMAD R45, R45, UR7, R46 ;  /* 0x000000072d2d7c24 */ /* 0x000fe2000f8e022e */
[----:B------:R-:W-:-:S03]  /*5cc0*/  IADD3 R34, P3, R34, UR10, RZ ;  /* 0x0000000a22227c10 */ /* 0x000fc6000ff7e0ff */
[----:B------:R-:W-:Y:S02]  /*5cd0*/  F2FP.SATFINITE.E4M3.F32.PACK_AB_MERGE_C R47, RZ, R44, RZ ;  /* 0x0000002cff2f723e */ /* 0x000fe400048070ff */
[----:B------:R-:W-:Y:S02]  /*5ce0*/  IADD3.X R35, R35, UR11, R45, P3, !PT ;  /* 0x0000000b23237c10 */ /* 0x000fe40009ffe42d */
[----:B------:R-:W-:Y:S01]  /*5cf0*/  PRMT R44, RZ, 0x7610, R44 ;  /* 0x00007610ff2c7816 */ /* 0x000fe2000000002c */
[----:B------:R2:W-:Y:S01]  /*5d00*/  @!P2 STG.E.U8 desc[UR14][R24.64+0x1], R47 ;  /* 0x0000012f1800a986 */ /* 0x0005e2000c10110e */
[----:B------:R-:W-:Y:S05]  /*5d10*/  @P5 BRA `(.L_x_42) ;  /* 0x0000000000045947 */ /* 0x000fea0003800000 */
[----:B------:R4:W5:Y:S02]  /*5d20*/  LDG.E.U8 R44, desc[UR14][R34.64] ;  /* 0x0000000e222c7981 */ /* 0x000964000c1e1100 */
.L_x_42:
[----:B------:R-:W-:Y:S05]  /*5d30*/  BSYNC B1 ;  /* 0x0000000000017941 */ /* 0x000fea0003800000 */
.L_x_41:
        /* <DEDUP_REMOVED lines=12> */
.L_x_44:
[----:B------:R-:W-:Y:S05]  /*5e00*/  BSYNC B1 ;  /* 0x0000000000017941 */ /* 0x000fea0003800000 */
.L_x_43:
[----:B-----5:R-:W-:Y:S01]  /*5e10*/  LOP3.LUT R44, R44, 0xff, RZ, 0xc0, !PT ;  /* 0x000000ff2c2c7812 */ /* 0x020fe200078ec0ff */
[----:B------:R-:W-:Y:S01]  /*5e20*/  BSSY B1, `(.L_x_45) ;  /* 0x000000b000017945 */ /* 0x000fe20003800000 */
[----:B------:R-:W-:Y:S02]  /*5e30*/  ISETP.LT.OR P3, PT, R42, 0x9, !P0 ;  /* 0x000000092a00780c */ /* 0x000fe40004761670 */
[----:B------:R-:W-:-:S05]  /*5e40*/  F2FP.F16.E4M3.UNPACK_B R44, R44 ;  /* 0x0000002cff2c723e */ /* 0x000fca00020006ff */
[----:B------:R-:W-:-:S05]  /*5e50*/  HADD2.F32 R44, -RZ, R44.H0_H0 ;  /* 0x2000002cff2c7230 */ /* 0x000fca0000004100 */
[----:B------:R-:W-:-:S04]  /*5e60*/  FMUL R44, R44, UR21 ;  /* 0x000000152c2c7c20 */ /* 0x000fc80008400000 */
[----:B------:R-:W-:-:S05]  /*5e70*/  FFMA R44, R225, UR20, R44 ;  /* 0x00000014e12c7c23 */ /* 0x000fca000800002c */
[----:B0-----:R-:W-:Y:S02]  /*5e80*/  F2FP.SATFINITE.E4M3.F32.PACK_AB_MERGE_C R45, RZ, R44, RZ ;  /* 0x0000002cff2d723e */ /* 0x001fe400048070ff */
[----:B------:R-:W-:-:S03]  /*5e90*/  PRMT R44, RZ, 0x7610, R44 ;  /* 0x00007610ff2c7816 */ /* 0x000fc6000000002c */
[----:B------:R0:W-:Y:S01]  /*5ea0*/  @!P2 STG.E.U8 desc[UR14][R26.64+0x1], R45 ;  /* 0x0000012d1a00a986 */ /* 0x0001e2000c10110e */
[----:B------:R-:W-:Y:S05]  /*5eb0*/  @P3 BRA `(.L_x_46) ;  /* 0x0000000000043947 */ /* 0x000fea0003800000 */
[----:B------:R0:W5:Y:S02]  /*5ec0*/  LDG.E.U8 R44, desc[UR14][R32.64+0x8] ;  /* 0x0000080e202c7981 */ /* 0x000164000c1e1100 */
.L_x_46:
[----:B------:R-:W-:Y:S05]  /*5ed0*/  BSYNC B1 ;  /* 0x0000000000017941 */ /* 0x000fea0003800000 */
.L_x_45:
[----:B-----5:R-:W-:Y:S01]  /*5ee0*/  LOP3.LUT R44, R44, 0xff, RZ, 0xc0, !PT ;  /* 0x000000ff2c2c7812 */ /* 0x020fe200078ec0ff */
[----:B------:R-:W-:Y:S01]  /*5ef0*/  BSSY B1, `(.L_x_47) ;  /* 0x000000b000017945 */ /* 0x000fe20003800000 */
[----:B------:R-:W-:Y:S02]  /*5f00*/  ISETP.LT.OR P2, PT, R42, 0xa, !P0 ;  /* 0x0000000a2a00780c */ /* 0x000fe40004741670 */
[----:B------:R-:W-:-:S05]  /*5f10*/  F2FP.F16.E4M3.UNPACK_B R44, R44 ;  /* 0x0000002cff2c723e */ /* 0x000fca00020006ff */
[----:B------:R-:W-:-:S05]  /*5f20*/  HADD2.F32 R44, -RZ, R44.H0_H0 ;  /* 0x2000002cff2c7230 */ /* 0x000fca0000004100 */
[----:B0-----:R-:W-:Y:S01]  /*5f30*/  FMUL R45, R44, UR21 ;  /* 0x000000152c2d7c20 */ /* 0x001fe20008400000 */
[----:B------:R-:W-:-:S03]  /*5f40*/  PRMT R44, RZ, 0x7610, R44 ;  /* 0x00007610ff2c7816 */ /* 0x000fc6000000002c */
[----:B------:R-:W-:-:S05]  /*5f50*/  FFMA R45, R224, UR20, R45 ;  /* 0x00000014e02d7c23 */ /* 0x000fca000800002d */
[----:B------:R-:W-:-:S05]  /*5f60*/  F2FP.SATFINITE.E4M3.F32.PACK_AB_MERGE_C R45, RZ, R45, RZ ;  /* 0x0000002dff2d723e */ /* 0x000fca00048070ff */
[----:B------:R0:W-:Y:S01]  /*5f70*/  @!P3 STG.E.U8 desc[UR14][R24.64+0x8], R45 ;  /* 0x0000082d1800b986 */ /* 0x0001e2000c10110e */
[----:B------:R-:W-:Y:S05]  /*5f80*/  @P2 BRA `(.L_x_48) ;  /* 0x0000000000042947 */ /* 0x000fea0003800000 */
[----:B------:R0:W5:Y:S02]  /*5f90*/  LDG.E.U8 R44, desc[UR14][R32.64+0x9] ;  /* 0x0000090e202c7981 */ /* 0x000164000c1e1100 */
.L_x_48:
[----:B------:R-:W-:Y:S05]  /*5fa0*/  BSYNC B1 ;  /* 0x0000000000017941 */ /* 0x000fea0003800000 */
.L_x_47:
        /* <DEDUP_REMOVED lines=12> */
.L_x_50:
[----:B------:R-:W-:Y:S05]  /*6070*/  BSYNC B1 ;  /* 0x0000000000017941 */ /* 0x000fea0003800000 */
.L_x_49:
        /* <DEDUP_REMOVED lines=12> */
.L_x_52:
[----:B------:R-:W-:Y:S05]  /*6140*/  BSYNC B1 ;  /* 0x0000000000017941 */ /* 0x000fea0003800000 */
.L_x_51:
        /* <DEDUP_REMOVED lines=12> */
.L_x_54:
[----:B------:R-:W-:Y:S05]  /*6210*/  BSYNC B1 ;  /* 0x0000000000017941 */ /* 0x000fea0003800000 */
.L_x_53:
        /* <DEDUP_REMOVED lines=12> */
.L_x_56:
[----:B------:R-:W-:Y:S05]  /*62e0*/  BSYNC B1 ;  /* 0x0000000000017941 */ /* 0x000fea0003800000 */
.L_x_55:
        /* <DEDUP_REMOVED lines=12> */
.L_x_58:
[----:B------:R-:W-:Y:S05]  /*63b0*/  BSYNC B1 ;  /* 0x0000000000017941 */ /* 0x000fea0003800000 */
.L_x_57:
        /* <DEDUP_REMOVED lines=12> */
.L_x_60:
[----:B------:R-:W-:Y:S05]  /*6480*/  BSYNC B1 ;  /* 0x0000000000017941 */ /* 0x000fea0003800000 */
.L_x_59:
        /* <DEDUP_REMOVED lines=12> */
.L_x_62:
[----:B------:R-:W-:Y:S05]  /*6550*/  BSYNC B1 ;  /* 0x0000000000017941 */ /* 0x000fea0003800000 */
.L_x_61:
        /* <DEDUP_REMOVED lines=12> */
.L_x_64:
[----:B------:R-:W-:Y:S05]  /*6620*/  BSYNC B1 ;  /* 0x0000000000017941 */ /* 0x000fea0003800000 */
.L_x_63:
        /* <DEDUP_REMOVED lines=12> */
.L_x_66:
[----:B------:R-:W-:Y:S05]  /*66f0*/  BSYNC B1 ;  /* 0x0000000000017941 */ /* 0x000fea0003800000 */
.L_x_65:
        /* <DEDUP_REMOVED lines=12> */
.L_x_68:
[----:B------:R-:W-:Y:S05]  /*67c0*/  BSYNC B1 ;  /* 0x0000000000017941 */ /* 0x000fea0003800000 */
.L_x_67:
        /* <DEDUP_REMOVED lines=12> */
.L_x_70:
[----:B------:R-:W-:Y:S05]  /*6890*/  BSYNC B1 ;  /* 0x0000000000017941 */ /* 0x000fea0003800000 */
.L_x_69:
        /* <DEDUP_REMOVED lines=12> */
.L_x_72:
[----:B------:R-:W-:Y:S05]  /*6960*/  BSYNC B1 ;  /* 0x0000000000017941 */ /* 0x000fea0003800000 */
.L_x_71:
        /* <DEDUP_REMOVED lines=12> */
.L_x_74:
[----:B------:R-:W-:Y:S05]  /*6a30*/  BSYNC B1 ;  /* 0x0000000000017941 */ /* 0x000fea0003800000 */
.L_x_73:
        /* <DEDUP_REMOVED lines=12> */
.L_x_76:
[----:B------:R-:W-:Y:S05]  /*6b00*/  BSYNC B1 ;  /* 0x0000000000017941 */ /* 0x000fea0003800000 */
.L_x_75:
        /* <DEDUP_REMOVED lines=12> */
.L_x_78:
[----:B------:R-:W-:Y:S05]  /*6bd0*/  BSYNC B1 ;  /* 0x0000000000017941 */ /* 0x000fea0003800000 */
.L_x_77:
        /* <DEDUP_REMOVED lines=12> */
.L_x_80:
[----:B------:R-:W-:Y:S05]  /*6ca0*/  BSYNC B1 ;  /* 0x0000000000017941 */ /* 0x000fea0003800000 */
.L_x_79:
        /* <DEDUP_REMOVED lines=12> */
.L_x_82:
[----:B------:R-:W-:Y:S05]  /*6d70*/  BSYNC B1 ;  /* 0x0000000000017941 */ /* 0x000fea0003800000 */
.L_x_81:
        /* <DEDUP_REMOVED lines=12> */
.L_x_84:
[----:B------:R-:W-:Y:S05]  /*6e40*/  BSYNC B1 ;  /* 0x0000000000017941 */ /* 0x000fea0003800000 */
.L_x_83:
        /* <DEDUP_REMOVED lines=12> */
.L_x_86:
[----:B------:R-:W-:Y:S05]  /*6f10*/  BSYNC B1 ;  /* 0x0000000000017941 */ /* 0x000fea0003800000 */
.L_x_85:
        /* <DEDUP_REMOVED lines=12> */
.L_x_88:
[----:B------:R-:W-:Y:S05]  /*6fe0*/  BSYNC B1 ;  /* 0x0000000000017941 */ /* 0x000fea0003800000 */
.L_x_87:
        /* <DEDUP_REMOVED lines=12> */
.L_x_90:
[----:B------:R-:W-:Y:S05]  /*70b0*/  BSYNC B1 ;  /* 0x0000000000017941 */ /* 0x000fea0003800000 */
.L_x_89:
        /* <DEDUP_REMOVED lines=12> */
.L_x_92:
[----:B------:R-:W-:Y:S05]  /*7180*/  BSYNC B1 ;  /* 0x0000000000017941 */ /* 0x000fea0003800000 */
.L_x_91:
        /* <DEDUP_REMOVED lines=12> */
.L_x_94:
[----:B------:R-:W-:Y:S05]  /*7250*/  BSYNC B1 ;  /* 0x0000000000017941 */ /* 0x000fea0003800000 */
.L_x_93:
        /* <DEDUP_REMOVED lines=12> */
.L_x_96:
[----:B------:R-:W-:Y:S05]  /*7320*/  BSYNC B1 ;  /* 0x0000000000017941 */ /* 0x000fea0003800000 */
.L_x_95:
        /* <DEDUP_REMOVED lines=12> */
.L_x_98:
[----:B------:R-:W-:Y:S05]  /*73f0*/  BSYNC B1 ;  /* 0x0000000000017941 */ /* 0x000fea0003800000 */
.L_x_97:
        /* <DEDUP_REMOVED lines=12> */
.L_x_100:
[----:B------:R-:W-:Y:S05]  /*74c0*/  BSYNC B1 ;  /* 0x0000000000017941 */ /* 0x000fea0003800000 */
.L_x_99:
        /* <DEDUP_REMOVED lines=12> */
.L_x_102:
[----:B------:R-:W-:Y:S05]  /*7590*/  BSYNC B1 ;  /* 0x0000000000017941 */ /* 0x000fea0003800000 */
.L_x_101:
        /* <DEDUP_REMOVED lines=12> */
.L_x_104:
[----:B------:R-:W-:Y:S05]  /*7660*/  BSYNC B1 ;  /* 0x0000000000017941 */ /* 0x000fea0003800000 */
.L_x_103:
        /* <DEDUP_REMOVED lines=12> */
.L_x_106:
[----:B------:R-:W-:Y:S05]  /*7730*/  BSYNC B1 ;  /* 0x0000000000017941 */ /* 0x000fea0003800000 */
.L_x_105:
        /* <DEDUP_REMOVED lines=12> */
.L_x_108:
[----:B------:R-:W-:Y:S05]  /*7800*/  BSYNC B1 ;  /* 0x0000000000017941 */ /* 0x000fea0003800000 */
.L_x_107:
        /* <DEDUP_REMOVED lines=12> */
.L_x_110:
[----:B------:R-:W-:Y:S05]  /*78d0*/  BSYNC B1 ;  /* 0x0000000000017941 */ /* 0x000fea0003800000 */
.L_x_109:
        /* <DEDUP_REMOVED lines=12> */
.L_x_112:
[----:B------:R-:W-:Y:S05]  /*79a0*/  BSYNC B1 ;  /* 0x0000000000017941 */ /* 0x000fea0003800000 */
.L_x_111:
        /* <DEDUP_REMOVED lines=12> */
.L_x_114:
[----:B------:R-:W-:Y:S05]  /*7a70*/  BSYNC B1 ;  /* 0x0000000000017941 */ /* 0x000fea0003800000 */
.L_x_113:
        /* <DEDUP_REMOVED lines=12> */
.L_x_116:
[----:B------:R-:W-:Y:S05]  /*7b40*/  BSYNC B1 ;  /* 0x0000000000017941 */ /* 0x000fea0003800000 */
.L_x_115:
        /* <DEDUP_REMOVED lines=12> */
.L_x_118:
[----:B------:R-:W-:Y:S05]  /*7c10*/  BSYNC B1 ;  /* 0x0000000000017941 */ /* 0x000fea0003800000 */
.L_x_117:
        /* <DEDUP_REMOVED lines=12> */
.L_x_120:
[----:B------:R-:W-:Y:S05]  /*7ce0*/  BSYNC B1 ;  /* 0x0000000000017941 */ /* 0x000fea0003800000 */
.L_x_119:
        /* <DEDUP_REMOVED lines=12> */
.L_x_122:
[----:B------:R-:W-:Y:S05]  /*7db0*/  BSYNC B1 ;  /* 0x0000000000017941 */ /* 0x000fea0003800000 */
.L_x_121:
        /* <DEDUP_REMOVED lines=12> */
.L_x_124:
[----:B------:R-:W-:Y:S05]  /*7e80*/  BSYNC B1 ;  /* 0x0000000000017941 */ /* 0x000fea0003800000 */
.L_x_123:
        /* <DEDUP_REMOVED lines=12> */
.L_x_126:
[----:B------:R-:W-:Y:S05]  /*7f50*/  BSYNC B1 ;  /* 0x0000000000017941 */ /* 0x000fea0003800000 */
.L_x_125:
        /* <DEDUP_REMOVED lines=12> */
.L_x_128:
[----:B------:R-:W-:Y:S05]  /*8020*/  BSYNC B1 ;  /* 0x0000000000017941 */ /* 0x000fea0003800000 */
.L_x_127:
        /* <DEDUP_REMOVED lines=12> */
.L_x_130:
[----:B------:R-:W-:Y:S05]  /*80f0*/  BSYNC B1 ;  /* 0x0000000000017941 */ /* 0x000fea0003800000 */
.L_x_129:
        /* <DEDUP_REMOVED lines=12> */
.L_x_132:
[----:B------:R-:W-:Y:S05]  /*81c0*/  BSYNC B1 ;  /* 0x0000000000017941 */ /* 0x000fea0003800000 */
.L_x_131:
        /* <DEDUP_REMOVED lines=12> */
.L_x_134:
[----:B------:R-:W-:Y:S05]  /*8290*/  BSYNC B1 ;  /* 0x0000000000017941 */ /* 0x000fea0003800000 */
.L_x_133:
        /* <DEDUP_REMOVED lines=12> */
.L_x_136:
[----:B------:R-:W-:Y:S05]  /*8360*/  BSYNC B1 ;  /* 0x0000000000017941 */ /* 0x000fea0003800000 */
.L_x_135:
        /* <DEDUP_REMOVED lines=12> */
.L_x_138:
[----:B------:R-:W-:Y:S05]  /*8430*/  BSYNC B1 ;  /* 0x0000000000017941 */ /* 0x000fea0003800000 */
.L_x_137:
        /* <DEDUP_REMOVED lines=12> */
.L_x_140:
[----:B------:R-:W-:Y:S05]  /*8500*/  BSYNC B1 ;  /* 0x0000000000017941 */ /* 0x000fea0003800000 */
.L_x_139:
        /* <DEDUP_REMOVED lines=12> */
.L_x_142:
[----:B------:R-:W-:Y:S05]  /*85d0*/  BSYNC B1 ;  /* 0x0000000000017941 */ /* 0x000fea0003800000 */
.L_x_141:
        /* <DEDUP_REMOVED lines=12> */
.L_x_144:
[----:B------:R-:W-:Y:S05]  /*86a0*/  BSYNC B1 ;  /* 0x0000000000017941 */ /* 0x000fea0003800000 */
.L_x_143:
        /* <DEDUP_REMOVED lines=12> */
.L_x_146:
[----:B------:R-:W-:Y:S05]  /*8770*/  BSYNC B1 ;  /* 0x0000000000017941 */ /* 0x000fea0003800000 */
.L_x_145:
        /* <DEDUP_REMOVED lines=12> */
.L_x_148:
[----:B------:R-:W-:Y:S05]  /*8840*/  BSYNC B1 ;  /* 0x0000000000017941 */ /* 0x000fea0003800000 */
.L_x_147:
        /* <DEDUP_REMOVED lines=12> */
.L_x_150:
[----:B------:R-:W-:Y:S05]  /*8910*/  BSYNC B1 ;  /* 0x0000000000017941 */ /* 0x000fea0003800000 */
.L_x_149:
        /* <DEDUP_REMOVED lines=12> */
.L_x_152:
[----:B------:R-:W-:Y:S05]  /*89e0*/  BSYNC B1 ;  /* 0x0000000000017941 */ /* 0x000fea0003800000 */
.L_x_151:
        /* <DEDUP_REMOVED lines=12> */
.L_x_154:
[----:B------:R-:W-:Y:S05]  /*8ab0*/  BSYNC B1 ;  /* 0x0000000000017941 */ /* 0x000fea0003800000 */
.L_x_153:
        /* <DEDUP_REMOVED lines=12> */
.L_x_156:
[----:B------:R-:W-:Y:S05]  /*8b80*/  BSYNC B1 ;  /* 0x0000000000017941 */ /* 0x000fea0003800000 */
.L_x_155:
        /* <DEDUP_REMOVED lines=12> */
.L_x_158:
[----:B------:R-:W-:Y:S05]  /*8c50*/  BSYNC B1 ;  /* 0x0000000000017941 */ /* 0x000fea0003800000 */
.L_x_157:
        /* <DEDUP_REMOVED lines=12> */
.L_x_160:
[----:B------:R-:W-:Y:S05]  /*8d20*/  BSYNC B1 ;  /* 0x0000000000017941 */ /* 0x000fea0003800000 */
.L_x_159:
[----:B-----5:R-:W-:Y:S01]  /*8d30*/  LOP3.LUT R44, R44, 0xff, RZ, 0xc0, !PT ;  /* 0x000000ff2c2c7812 */ /* 0x020fe200078ec0ff */
[----:B------:R-:W-:Y:S01]  /*8d40*/  BSSY B1, `(.L_x_161) ;  /* 0x000000b000017945 */ /* 0x000fe20003800000 */
[----:B------:R-:W-:Y:S02]  /*8d50*/  ISETP.LT.OR P2, PT, R42, 0x79, !P1 ;  /* 0x000000792a00780c */ /* 0x000fe40004f41670 */
[----:B------:R-:W-:Y:S02]  /*8d60*/  F2FP.F16.E4M3.UNPACK_B R44, R44 ;  /* 0x0000002cff2c723e */ /* 0x000fe400020006ff */
[----:B0--3--:R-:W-:-:S03]  /*8d70*/  PRMT R32, RZ, 0x7610, R32 ;  /* 0x00007610ff207816 */ /* 0x009fc60000000020 */
[----:B------:R-:W-:-:S05]  /*8d80*/  HADD2.F32 R44, -RZ, R44.H0_H0 ;  /* 0x2000002cff2c7230 */ /* 0x000fca0000004100 */
[----:B------:R-:W-:-:S04]  /*8d90*/  FMUL R44, R44, UR21 ;  /* 0x000000152c2c7c20 */ /* 0x000fc80008400000 */
[----:B------:R-:W-:-:S05]  /*8da0*/  FFMA R44, R167, UR20, R44 ;  /* 0x00000014a72c7c23 */ /* 0x000fca000800002c */
[----:B------:R-:W-:-:S05]  /*8db0*/  F2FP.SATFINITE.E4M3.F32.PACK_AB_MERGE_C R33, RZ, R44, RZ ;  /* 0x0000002cff21723e */ /* 0x000fca00048070ff */
[----:B------:R0:W-:Y:S01]  /*8dc0*/  @!P0 STG.E.U8 desc[UR14][R24.64+0x79], R33 ;  /* 0x0000792118008986 */ /* 0x0001e2000c10110e */
[----:B------:R-:W-:Y:S05]  /*8dd0*/  @P2 BRA `(.L_x_162) ;  /* 0x0000000000042947 */ /* 0x000fea0003800000 */
[----:B------:R3:W5:Y:S02]  /*8de0*/  LDG.E.U8 R32, desc[UR14][R34.64+0x78] ;  /* 0x0000780e22207981 */ /* 0x000764000c1e1100 */
.L_x_162:
[----:B------:R-:W-:Y:S05]  /*8df0*/  BSYNC B1 ;  /* 0x0000000000017941 */ /* 0x000fea0003800000 */
.L_x_161:
[----:B-----5:R-:W-:Y:S01]  /*8e00*/  LOP3.LUT R32, R32, 0xff, RZ, 0xc0, !PT ;  /* 0x000000ff20207812 */ /* 0x020fe200078ec0ff */
[----:B------:R-:W-:Y:S01]  /*8e10*/  BSSY B1, `(.L_x_163) ;  /* 0x000000b000017945 */ /* 0x000fe20003800000 */
[----:B------:R-:W-:Y:S02]  /*8e20*/  ISETP.LT.OR P1, PT, R42, 0x7a, !P1 ;  /* 0x0000007a2a00780c */ /* 0x000fe40004f21670 */
[----:B------:R-:W-:Y:S02]  /*8e30*/  F2FP.F16.E4M3.UNPACK_B R32, R32 ;  /* 0x00000020ff20723e */ /* 0x000fe400020006ff */
[----:B0-2---:R-:W-:-:S03]  /*8e40*/  PRMT R24, RZ, 0x7610, R24 ;  /* 0x00007610ff187816 */ /* 0x005fc60000000018 */
[----:B------:R-:W-:-:S05]  /*8e50*/  HADD2.F32 R32, -RZ, R32.H0_H0 ;  /* 0x20000020ff207230 */ /* 0x000fca0000004100 */
[----:B------:R-:W-:-:S04]  /*8e60*/  FMUL R25, R32, UR21 ;  /* 0x0000001520197c20 */ /* 0x000fc80008400000 */
[----:B------:R-:W-:-:S05]  /*8e70*/  FFMA R25, R166, UR20, R25 ;  /* 0x00000014a6197c23 */ /* 0x000fca0008000019 */
[----:B------:R-:W-:-:S05]  /*8e80*/  F2FP.SATFINITE.E4M3.F32.PACK_AB_MERGE_C R25, RZ, R25, RZ ;  /* 0x00000019ff19723e */ /* 0x000fca00048070ff */
[----:B------:R0:W-:Y:S01]  /*8e90*/  @!P2 STG.E.U8 desc[UR14][R26.64+0x78], R25 ;  /* 0x000078191a00a986 */ /* 0x0001e2000c10110e */
[----:B------:R-:W-:Y:S05]  /*8ea0*/  @P1 BRA `(.L_x_164) ;  /* 0x0000000000041947 */ /* 0x000fea0003800000 */
[----:B------:R2:W5:Y:S02]  /*8eb0*/  LDG.E.U8 R24, desc[UR14][R34.64+0x79] ;  /* 0x0000790e22187981 */ /* 0x000564000c1e1100 */
.L_x_164:
[----:B------:R-:W-:Y:S05]  /*8ec0*/  BSYNC B1 ;  /* 0x0000000000017941 */ /* 0x000fea0003800000 */
.L_x_163:
[----:B-----5:R-:W-:Y:S01]  /*8ed0*/  LOP3.LUT R24, R24, 0xff, RZ, 0xc0, !PT ;  /* 0x000000ff18187812 */ /* 0x020fe200078ec0ff */
[----:B------:R-:W-:Y:S01]  /*8ee0*/  BSSY B1, `(.L_x_165) ;  /* 0x0000013000017945 */ /* 0x000fe20003800000 */
[----:B------:R-:W-:Y:S02]  /*8ef0*/  IADD3 R33, P0, R43, 0x80, RZ ;  /* 0x000000802b217810 */ /* 0x000fe40007f1e0ff */
[----:B------:R-:W-:-:S03]  /*8f00*/  F2FP.F16.E4M3.UNPACK_B R24, R24 ;  /* 0x00000018ff18723e */ /* 0x000fc600020006ff */
[----:B0-----:R-:W-:Y:S01]  /*8f10*/  IMAD.X R25, RZ, RZ, R39, P0 ;  /* 0x000000ffff197224 */ /* 0x001fe200000e0627 */
[----:B------:R-:W-:Y:S01]  /*8f20*/  ISETP.GE.AND P0, PT, R41, 0x81, PT ;  /* 0x000000812900780c */ /* 0x000fe20003f06270 */
[----:B------:R-:W-:Y:S02]  /*8f30*/  HADD2.F32 R24, -RZ, R24.H0_H0 ;  /* 0x20000018ff187230 */ /* 0x000fe40000004100 */
[----:B--234-:R-:W-:Y:S01]  /*8f40*/  IMAD R34, R25, UR6, RZ ;  /* 0x0000000619227c24 */ /* 0x01cfe2000f8e02ff */
        /* <DEDUP_REMOVED lines=12> */
.L_x_166:
[----:B------:R-:W-:Y:S05]  /*9010*/  BSYNC B1 ;  /* 0x0000000000017941 */ /* 0x000fea0003800000 */
.L_x_165:
[----:B-----5:R-:W-:Y:S01]  /*9020*/  LOP3.LUT R32, R32, 0xff, RZ, 0xc0, !PT ;  /* 0x000000ff20207812 */ /* 0x020fe200078ec0ff */
[----:B------:R-:W-:Y:S01]  /*9030*/  BSSY B1, `(.L_x_167) ;  /* 0x000000b000017945 */ /* 0x000fe20003800000 */
[----:B------:R-:W-:Y:S02]  /*9040*/  ISETP.LT.OR P2, PT, R42, 0x2, !P0 ;  /* 0x000000022a00780c */ /* 0x000fe40004741670 */
[----:B------:R-:W-:Y:S02]  /*9050*/  F2FP.F16.E4M3.UNPACK_B R32, R32 ;  /* 0x00000020ff20723e */ /* 0x000fe400020006ff */
[----:B0-----:R-:W-:-:S03]  /*9060*/  PRMT R26, RZ, 0x7610, R26 ;  /* 0x00007610ff1a7816 */ /* 0x001fc6000000001a */
[----:B------:R-:W-:-:S05]  /*9070*/  HADD2.F32 R32, -RZ, R32.H0_H0 ;  /* 0x20000020ff207230 */ /* 0x000fca0000004100 */
[----:B------:R-:W-:-:S04]  /*9080*/  FMUL R27, R32, UR21 ;  /* 0x00000015201b7c20 */ /* 0x000fc80008400000 */
[----:B------:R-:W-:-:S05]  /*9090*/  FFMA R27, R164, UR20, R27 ;  /* 0x00000014a41b7c23 */ /* 0x000fca000800001b */
[----:B------:R-:W-:-:S05]  /*90a0*/  F2FP.SATFINITE.E4M3.F32.PACK_AB_MERGE_C R27, RZ, R27, RZ ;  /* 0x0000001bff1b723e */ /* 0x000fca00048070ff */
[----:B------:R0:W-:Y:S01]  /*90b0*/  @!P3 STG.E.U8 desc[UR14][R28.64], R27 ;  /* 0x0000001b1c00b986 */ /* 0x0001e2000c10110e */
[----:B------:R-:W-:Y:S05]  /*90c0*/  @P2 BRA `(.L_x_168) ;  /* 0x0000000000042947 */ /* 0x000fea0003800000 */
[----:B------:R3:W5:Y:S02]  /*90d0*/  LDG.E.U8 R26, desc[UR14][R24.64+0x1] ;  /* 0x0000010e181a7981 */ /* 0x000764000c1e1100 */
.L_x_168:
[----:B------:R-:W-:Y:S05]  /*90e0*/  BSYNC B1 ;  /* 0x0000000000017941 */ /* 0x000fea0003800000 */
.L_x_167:
[----:B-----5:R-:W-:Y:S01]  /*90f0*/  LOP3.LUT R26, R26, 0xff, RZ, 0xc0, !PT ;  /* 0x000000ff1a1a7812 */ /* 0x020fe200078ec0ff */
[----:B------:R-:W-:Y:S01]  /*9100*/  BSSY B1, `(.L_x_169) ;  /* 0x0000013000017945 */ /* 0x000fe20003800000 */
[----:B------:R-:W-:Y:S02]  /*9110*/  IADD3 R43, P1, R43, 0x88, RZ ;  /* 0x000000882b2b7810 */ /* 0x000fe40007f3e0ff */
[----:B------:R-:W-:Y:S02]  /*9120*/  F2FP.F16.E4M3.UNPACK_B R26, R26 ;  /* 0x0000001aff1a723e */ /* 0x000fe400020006ff */
[----:B------:R-:W-:Y:S01]  /*9130*/  PRMT R32, RZ, 0x7610, R32 ;  /* 0x00007610ff207816 */ /* 0x000fe20000000020 */
[----:B------:R-:W-:Y:S01]  /*9140*/  IMAD.X R38, RZ, RZ, R39, P1 ;  /* 0x000000ffff267224 */ /* 0x000fe200008e0627 */
[----:B------:R-:W-:Y:S01]  /*9150*/  ISETP.GE.AND P1, PT, R41, 0x89, PT ;  /* 0x000000892900780c */ /* 0x000fe20003f26270 */
[----:B------:R-:W-:Y:S02]  /*9160*/  HADD2.F32 R26, -RZ, R26.H0_H0 ;  /* 0x2000001aff1a7230 */ /* 0x000fe40000004100 */
[----:B------:R-:W-:Y:S01]  /*9170*/  IMAD R38, R38, UR6, RZ ;  /* 0x0000000626267c24 */ /* 0x000fe2000f8e02ff */
[----:B------:R-:W-:Y:S01]  /*9180*/  ISETP.LT.OR P5, PT, R42, 0x1, !P1 ;  /* 0x000000012a00780c */ /* 0x000fe20004fa1670 */
[----:B------:R-:W-:-:S04]  /*9190*/  IMAD.WIDE.U32 R36, R43, UR6, R36 ;  /* 0x000000062b247c25 */ /* 0x000fc8000f8e0024 */
[----:B------:R-:W-:Y:S01]  /*91a0*/  FMUL R26, R26, UR21 ;  /* 0x000000151a1a7c20 */ /* 0x000fe20008400000 */
[----:B------:R-:W-:-:S03]  /*91b0*/  IMAD R43, R43, UR7, R38 ;  /* 0x000000072b2b7c24 */ /* 0x000fc6000f8e0226 */
[----:B------:R-:W-:Y:S01]  /*91c0*/  FFMA R163, R163, UR20, R26 ;  /* 0x00000014a3a37c23 */ /* 0x000fe2000800001a */
[----:B------:R-:W-:-:S04]  /*91d0*/  IADD3 R26, P3, R36, UR10, RZ ;  /* 0x0000000a241a7c10 */ /* 0x000fc8000ff7e0ff */
[----:B------:R-:W-:Y:S02]  /*91e0*/  F2FP.SATFINITE.E4M3.F32.PACK_AB_MERGE_C R163, RZ, R163, RZ ;  /* 0x000000a3ffa3723e */ /* 0x000fe400048070ff */
[----:B0-----:R-:W-:-:S03]  /*91f0*/  IADD3.X R27, R37, UR11, R43, P3, !PT ;  /* 0x0000000b251b7c10 */ /* 0x001fc60009ffe42b */
[----:B------:R0:W-:Y:S01]  /*9200*/  @!P2 STG.E.U8 desc[UR14][R28.64+0x1], R163 ;  /* 0x000001a31c00a986 */ /* 0x0001e2000c10110e */
[----:B------:R-:W-:Y:S05]  /*9210*/  @P5 BRA `(.L_x_170) ;  /* 0x0000000000045947 */ /* 0x000fea0003800000 */
[----:B------:R4:W5:Y:S02]  /*9220*/  LDG.E.U8 R32, desc[UR14][R26.64] ;  /* 0x0000000e1a207981 */ /* 0x000964000c1e1100 */
.L_x_170:
[----:B------:R-:W-:Y:S05]  /*9230*/  BSYNC B1 ;  /* 0x0000000000017941 */ /* 0x000fea0003800000 */
.L_x_169:
        /* <DEDUP_REMOVED lines=12> */
.L_x_172:
[----:B------:R-:W-:Y:S05]  /*9300*/  BSYNC B1 ;  /* 0x0000000000017941 */ /* 0x000fea0003800000 */
.L_x_171:
        /* <DEDUP_REMOVED lines=12> */
.L_x_174:
[----:B------:R-:W-:Y:S05]  /*93d0*/  BSYNC B1 ;  /* 0x0000000000017941 */ /* 0x000fea0003800000 */
.L_x_173:
        /* <DEDUP_REMOVED lines=12> */
.L_x_176:
[----:B------:R-:W-:Y:S05]  /*94a0*/  BSYNC B1 ;  /* 0x0000000000017941 */ /* 0x000fea0003800000 */
.L_x_175:
        /* <DEDUP_REMOVED lines=12> */
.L_x_178:
[----:B------:R-:W-:Y:S05]  /*9570*/  BSYNC B1 ;  /* 0x0000000000017941 */ /* 0x000fea0003800000 */
.L_x_177:
        /* <DEDUP_REMOVED lines=12> */
.L_x_180:
[----:B------:R-:W-:Y:S05]  /*9640*/  BSYNC B1 ;  /* 0x0000000000017941 */ /* 0x000fea0003800000 */
.L_x_179:
        /* <DEDUP_REMOVED lines=12> */
.L_x_182:
[----:B------:R-:W-:Y:S05]  /*9710*/  BSYNC B1 ;  /* 0x0000000000017941 */ /* 0x000fea0003800000 */
.L_x_181:
        /* <DEDUP_REMOVED lines=12> */
.L_x_184:
[----:B------:R-:W-:Y:S05]  /*97e0*/  BSYNC B1 ;  /* 0x0000000000017941 */ /* 0x000fea0003800000 */
.L_x_183:
        /* <DEDUP_REMOVED lines=12> */
.L_x_186:
[----:B------:R-:W-:Y:S05]  /*98b0*/  BSYNC B1 ;  /* 0x0000000000017941 */ /* 0x000fea0003800000 */
.L_x_185:
        /* <DEDUP_REMOVED lines=12> */
.L_x_188:
[----:B------:R-:W-:Y:S05]  /*9980*/  BSYNC B1 ;  /* 0x0000000000017941 */ /* 0x000fea0003800000 */
.L_x_187:
        /* <DEDUP_REMOVED lines=12> */
.L_x_190:
[----:B------:R-:W-:Y:S05]  /*9a50*/  BSYNC B1 ;  /* 0x0000000000017941 */ /* 0x000fea0003800000 */
.L_x_189:
        /* <DEDUP_REMOVED lines=12> */
.L_x_192:
[----:B------:R-:W-:Y:S05]  /*9b20*/  BSYNC B1 ;  /* 0x0000000000017941 */ /* 0x000fea0003800000 */
.L_x_191:
[----:B-----5:R-:W-:Y:S01]  /*9b30*/  LOP3.LUT R32, R32, 0xff, RZ, 0xc0, !PT ;  /* 0x000000ff20207812 */ /* 0x020fe200078ec0ff */
[----:B------:R-:W-:Y:S01]  /*9b40*/  BSSY B1, `(.L_x_193) ;  /* 0x000000b000017945 */ /* 0x000fe20003800000 */
[----:B------:R-:W-:Y:S02]  /*9b50*/  ISETP.LT.OR P3, PT, R42, 0x19, !P1 ;  /* 0x000000192a00780c */ /* 0x000fe40004f61670 */
[----:B------:R-:W-:-:S05]  /*9b60*/  F2FP.F16.E4M3.UNPACK_B R32, R32 ;  /* 0x00000020ff20723e */ /* 0x000fca00020006ff */
[----:B------:R-:W-:-:S05]  /*9b70*/  HADD2.F32 R32, -RZ, R32.H0_H0 ;  /* 0x20000020ff207230 */ /* 0x000fca0000004100 */
[----:B------:R-:W-:-:S04]  /*9b80*/  FMUL R32, R32, UR21 ;  /* 0x0000001520207c20 */ /* 0x000fc80008400000 */
[----:B------:R-:W-:Y:S01]  /*9b90*/  FFMA R32, R23, UR20, R32 ;  /* 0x0000001417207c23 */ /* 0x000fe20008000020 */
[----:B------:R-:W-:-:S04]  /*9ba0*/  PRMT R23, RZ, 0x7610, R23 ;  /* 0x00007610ff177816 */ /* 0x000fc80000000017 */
[----:B0-----:R-:W-:-:S05]  /*9bb0*/  F2FP.SATFINITE.E4M3.F32.PACK_AB_MERGE_C R33, RZ, R32, RZ ;  /* 0x00000020ff21723e */ /* 0x001fca00048070ff */
[----:B------:R0:W-:Y:S01]  /*9bc0*/  @!P2 STG.E.U8 desc[UR14][R28.64+0x19], R33 ;  /* 0x000019211c00a986 */ /* 0x0001e2000c10110e */
[----:B------:R-:W-:Y:S05]  /*9bd0*/  @P3 BRA `(.L_x_194) ;  /* 0x0000000000043947 */ /* 0x000fea0003800000 */
[----:B------:R0:W5:Y:S02]  /*9be0*/  LDG.E.U8 R23, desc[UR14][R26.64+0x18] ;  /* 0x0000180e1a177981 */ /* 0x000164000c1e1100 */
.L_x_194:
[----:B------:R-:W-:Y:S05]  /*9bf0*/  BSYNC B1 ;  /* 0x0000000000017941 */ /* 0x000fea0003800000 */
.L_x_193:
        /* <DEDUP_REMOVED lines=8> */
[----:B------:R-:W-:-:S05]  /*9c80*/  F2FP.SATFINITE.E4M3.F32.PACK_AB_MERGE_C R23, RZ, R23, RZ ;  /* 0x00000017ff17723e */ /* 0x000fca00048070ff */
[----:B------:R0:W-:Y:S01]  /*9c90*/  @!P3 STG.E.U8 desc[UR14][R30.64+0x18], R23 ;  /* 0x000018171e00b986 */ /* 0x0001e2000c10110e */
[----:B------:R-:W-:Y:S05]  /*9ca0*/  @P2 BRA `(.L_x_196) ;  /* 0x0000000000042947 */ /* 0x000fea0003800000 */
[----:B------:R0:W5:Y:S02]  /*9cb0*/  LDG.E.U8 R22, desc[UR14][R26.64+0x19] ;  /* 0x0000190e1a167981 */ /* 0x000164000c1e1100 */
.L_x_196:
[----:B------:R-:W-:Y:S05]  /*9cc0*/  BSYNC B1 ;  /* 0x0000000000017941 */ /* 0x000fea0003800000 */
.L_x_195:
        /* <DEDUP_REMOVED lines=12> */
.L_x_198:
[----:B------:R-:W-:Y:S05]  /*9d90*/  BSYNC B1 ;  /* 0x0000000000017941 */ /* 0x000fea0003800000 */
.L_x_197:
        /* <DEDUP_REMOVED lines=12> */
.L_x_200:
[----:B------:R-:W-:Y:S05]  /*9e60*/  BSYNC B1 ;  /* 0x0000000000017941 */ /* 0x000fea0003800000 */
.L_x_199:
        /* <DEDUP_REMOVED lines=12> */
.L_x_202:
[----:B------:R-:W-:Y:S05]  /*9f30*/  BSYNC B1 ;  /* 0x0000000000017941 */ /* 0x000fea0003800000 */
.L_x_201:
        /* <DEDUP_REMOVED lines=12> */
.L_x_204:
[----:B------:R-:W-:Y:S05]  /*a000*/  BSYNC B1 ;  /* 0x0000000000017941 */ /* 0x000fea0003800000 */
.L_x_203:
        /* <DEDUP_REMOVED lines=12> */
.L_x_206:
[----:B------:R-:W-:Y:S05]  /*a0d0*/  BSYNC B1 ;  /* 0x0000000000017941 */ /* 0x000fea0003800000 */
.L_x_205:
        /* <DEDUP_REMOVED lines=12> */
.L_x_208:
[----:B------:R-:W-:Y:S05]  /*a1a0*/  BSYNC B1 ;  /* 0x0000000000017941 */ /* 0x000fea0003800000 */
.L_x_207:
        /* <DEDUP_REMOVED lines=12> */
.L_x_210:
[----:B------:R-:W-:Y:S05]  /*a270*/  BSYNC B1 ;  /* 0x0000000000017941 */ /* 0x000fea0003800000 */
.L_x_209:
        /* <DEDUP_REMOVED lines=12> */
.L_x_212:
[----:B------:R-:W-:Y:S05]  /*a340*/  BSYNC B1 ;  /* 0x0000000000017941 */ /* 0x000fea0003800000 */
.L_x_211:
        /* <DEDUP_REMOVED lines=12> */
.L_x_214:
[----:B------:R-:W-:Y:S05]  /*a410*/  BSYNC B1 ;  /* 0x0000000000017941 */ /* 0x000fea0003800000 */
.L_x_213:
        /* <DEDUP_REMOVED lines=12> */
.L_x_216:
[----:B------:R-:W-:Y:S05]  /*a4e0*/  BSYNC B1 ;  /* 0x0000000000017941 */ /* 0x000fea0003800000 */
.L_x_215:
        /* <DEDUP_REMOVED lines=12> */
.L_x_218:
[----:B------:R-:W-:Y:S05]  /*a5b0*/  BSYNC B1 ;  /* 0x0000000000017941 */ /* 0x000fea0003800000 */
.L_x_217:
        /* <DEDUP_REMOVED lines=12> */
.L_x_220:
[----:B------:R-:W-:Y:S05]  /*a680*/  BSYNC B1 ;  /* 0x0000000000017941 */ /* 0x000fea0003800000 */
.L_x_219:
        /* <DEDUP_REMOVED lines=12> */
.L_x_222:
[----:B------:R-:W-:Y:S05]  /*a750*/  BSYNC B1 ;  /* 0x0000000000017941 */ /* 0x000fea0003800000 */
.L_x_221:
        /* <DEDUP_REMOVED lines=12> */
.L_x_224:
[----:B------:R-:W-:Y:S05]  /*a820*/  BSYNC B1 ;  /* 0x0000000000017941 */ /* 0x000fea0003800000 */
.L_x_223:
        /* <DEDUP_REMOVED lines=12> */
.L_x_226:
[----:B------:R-:W-:Y:S05]  /*a8f0*/  BSYNC B1 ;  /* 0x0000000000017941 */ /* 0x000fea0003800000 */
.L_x_225:
        /* <DEDUP_REMOVED lines=12> */
.L_x_228:
[----:B------:R-:W-:Y:S05]  /*a9c0*/  BSYNC B1 ;  /* 0x0000000000017941 */ /* 0x000fea0003800000 */
.L_x_227:
        /* <DEDUP_REMOVED lines=12> */
.L_x_230:
[----:B------:R-:W-:Y:S05]  /*aa90*/  BSYNC B1 ;  /* 0x0000000000017941 */ /* 0x000fea0003800000 */
.L_x_229:
        /* <DEDUP_REMOVED lines=12> */
.L_x_232:
[----:B------:R-:W-:Y:S05]  /*ab60*/  BSYNC B1 ;  /* 0x0000000000017941 */ /* 0x000fea0003800000 */
.L_x_231:
        /* <DEDUP_REMOVED lines=12> */
.L_x_234:
[----:B------:R-:W-:Y:S05]  /*ac30*/  BSYNC B1 ;  /* 0x0000000000017941 */ /* 0x000fea0003800000 */
.L_x_233:
        /* <DEDUP_REMOVED lines=12> */
.L_x_236:
[----:B------:R-:W-:Y:S05]  /*ad00*/  BSYNC B1 ;  /* 0x0000000000017941 */ /* 0x000fea0003800000 */
.L_x_235:
[----:B-----5:R-:W-:Y:S01]  /*ad10*/  LOP3.LUT R2, R2, 0xff, RZ, 0xc0, !PT ;  /* 0x000000ff02027812 */ /* 0x020fe200078ec0ff */
[----:B------:R-:W-:Y:S01]  /*ad20*/  BSSY B1, `(.L_x_237) ;  /* 0x000000b000017945 */ /* 0x000fe20003800000 */
[----:B------:R-:W-:Y:S02]  /*ad30*/  ISETP.LT.OR P3, PT, R42, 0x49, !P0 ;  /* 0x000000492a00780c */ /* 0x000fe40004761670 */
[----:B------:R-:W-:-:S05]  /*ad40*/  F2FP.F16.E4M3.UNPACK_B R2, R2 ;  /* 0x00000002ff02723e */ /* 0x000fca00020006ff */
[----:B------:R-:W-:-:S05]  /*ad50*/  HADD2.F32 R2, -RZ, R2.H0_H0 ;  /* 0x20000002ff027230 */ /* 0x000fca0000004100 */
[----:B0-----:R-:W-:-:S04]  /*ad60*/  FMUL R3, R2, UR21 ;  /* 0x0000001502037c20 */ /* 0x001fc80008400000 */
[----:B------:R-:W-:Y:S01]  /*ad70*/  FFMA R3, R0, UR20, R3 ;  /* 0x0000001400037c23 */ /* 0x000fe20008000003 */
[----:B------:R-:W-:-:S04]  /*ad80*/  PRMT R0, RZ, 0x7610, R0 ;  /* 0x00007610ff007816 */ /* 0x000fc80000000000 */
[----:B------:R-:W-:-:S05]  /*ad90*/  F2FP.SATFINITE.E4M3.F32.PACK_AB_MERGE_C R3, RZ, R3, RZ ;  /* 0x00000003ff03723e */ /* 0x000fca00048070ff */
[----:B------:R0:W-:Y:S01]  /*ada0*/  @!P2 STG.E.U8 desc[UR14][R30.64+0x41], R3 ;  /* 0x000041031e00a986 */ /* 0x0001e2000c10110e */
[----:B------:R-:W-:Y:S05]  /*adb0*/  @P3 BRA `(.L_x_238) ;  /* 0x0000000000043947 */ /* 0x000fea0003800000 */
[----:B------:R0:W5:Y:S02]  /*adc0*/  LDG.E.U8 R0, desc[UR14][R24.64+0x48] ;  /* 0x0000480e18007981 */ /* 0x000164000c1e1100 */
.L_x_238:
[----:B------:R-:W-:Y:S05]  /*add0*/  BSYNC B1 ;  /* 0x0000000000017941 */ /* 0x000fea0003800000 */
.L_x_237:
[----:B------:R-:W2:Y:S01]  /*ade0*/  LDL.LU R2, [R1] ;  /* 0x0000000001027983 */ /* 0x000ea20000300800 */
[----:B-----5:R-:W-:Y:S01]  /*adf0*/  LOP3.LUT R0, R0, 0xff, RZ, 0xc0, !PT ;  /* 0x000000ff00007812 */ /* 0x020fe200078ec0ff */
[----:B------:R-:W-:Y:S01]  /*ae00*/  BSSY B1, `(.L_x_239) ;  /* 0x000000b000017945 */ /* 0x000fe20003800000 */
[----:B------:R-:W-:Y:S02]  /*ae10*/  ISETP.LT.OR P2, PT, R42, 0x4a, !P0 ;  /* 0x0000004a2a00780c */ /* 0x000fe40004741670 */
[----:B------:R-:W-:-:S05]  /*ae20*/  F2FP.F16.E4M3.UNPACK_B R0, R0 ;  /* 0x00000000ff00723e */ /* 0x000fca00020006ff */
[----:B------:R-:W-:-:S05]  /*ae30*/  HADD2.F32 R0, -RZ, R0.H0_H0 ;  /* 0x20000000ff007230 */ /* 0x000fca0000004100 */
[----:B------:R-:W-:-:S04]  /*ae40*/  FMUL R0, R0, UR21 ;  /* 0x0000001500007c20 */ /* 0x000fc80008400000 */
[----:B--2---:R-:W-:-:S05]  /*ae50*/  FFMA R0, R2, UR20, R0 ;  /* 0x0000001402007c23 */ /* 0x004fca0008000000 */
[----:B0-----:R-:W-:Y:S02]  /*ae60*/  F2FP.SATFINITE.E4M3.F32.PACK_AB_MERGE_C R3, RZ, R0, RZ ;  /* 0x00000000ff03723e */ /* 0x001fe400048070ff */
[----:B------:R-:W-:-:S03]  /*ae70*/  PRMT R0, RZ, 0x7610, R0 ;  /* 0x00007610ff007816 */ /* 0x000fc60000000000 */
[----:B------:R0:W-:Y:S01]  /*ae80*/  @!P3 STG.E.U8 desc[UR14][R28.64+0x48], R3 ;  /* 0x000048031c00b986 */ /* 0x0001e2000c10110e */
[----:B------:R-:W-:Y:S05]  /*ae90*/  @P2 BRA `(.L_x_240) ;  /* 0x0000000000042947 */ /* 0x000fea0003800000 */
[----:B------:R2:W5:Y:S02]  /*aea0*/  LDG.E.U8 R0, desc[UR14][R24.64+0x49] ;  /* 0x0000490e18007981 */ /* 0x000564000c1e1100 */
.L_x_240:
[----:B------:R-:W-:Y:S05]  /*aeb0*/  BSYNC B1 ;  /* 0x0000000000017941 */ /* 0x000fea0003800000 */
.L_x_239:
[----:B------:R-:W3:Y:S01]  /*aec0*/  LDL.LU R2, [R1+0x4] ;  /* 0x0000040001027983 */ /* 0x000ee20000300800 */
[----:B-----5:R-:W-:Y:S01]  /*aed0*/  LOP3.LUT R0, R0, 0xff, RZ, 0xc0, !PT ;  /* 0x000000ff00007812 */ /* 0x020fe200078ec0ff */
[----:B------:R-:W-:Y:S01]  /*aee0*/  BSSY B1, `(.L_x_241) ;  /* 0x000000b000017945 */ /* 0x000fe20003800000 */
[----:B------:R-:W-:Y:S02]  /*aef0*/  ISETP.LT.OR P3, PT, R42, 0x49, !P1 ;  /* 0x000000492a00780c */ /* 0x000fe40004f61670 */
[----:B------:R-:W-:-:S05]  /*af00*/  F2FP.F16.E4M3.UNPACK_B R0, R0 ;  /* 0x00000000ff00723e */ /* 0x000fca00020006ff */
[----:B------:R-:W-:-:S05]  /*af10*/  HADD2.F32 R0, -RZ, R0.H0_H0 ;  /* 0x20000000ff007230 */ /* 0x000fca0000004100 */
[----:B------:R-:W-:-:S04]  /*af20*/  FMUL R0, R0, UR21 ;  /* 0x0000001500007c20 */ /* 0x000fc80008400000 */
[----:B---3--:R-:W-:-:S05]  /*af30*/  FFMA R0, R2, UR20, R0 ;  /* 0x0000001402007c23 */ /* 0x008fca0008000000 */
[----:B0-----:R-:W-:Y:S02]  /*af40*/  F2FP.SATFINITE.E4M3.F32.PACK_AB_MERGE_C R3, RZ, R0, RZ ;  /* 0x00000000ff03723e */ /* 0x001fe400048070ff */
[----:B------:R-:W-:-:S03]  /*af50*/  PRMT R0, RZ, 0x7610, R0 ;  /* 0x00007610ff007816 */ /* 0x000fc60000000000 */
[----:B------:R0:W-:Y:S01]  /*af60*/  @!P2 STG.E.U8 desc[UR14][R28.64+0x49], R3 ;  /* 0x000049031c00a986 */ /* 0x0001e2000c10110e */
[----:B------:R-:W-:Y:S05]  /*af70*/  @P3 BRA `(.L_x_242) ;  /* 0x0000000000043947 */ /* 0x000fea0003800000 */
[----:B------:R3:W5:Y:S02]  /*af80*/  LDG.E.U8 R0, desc[UR14][R26.64+0x48] ;  /* 0x0000480e1a007981 */ /* 0x000764000c1e1100 */
.L_x_242:
[----:B------:R-:W-:Y:S05]  /*af90*/  BSYNC B1 ;  /* 0x0000000000017941 */ /* 0x000fea0003800000 */
.L_x_241:
[----:B------:R-:W2:Y:S01]  /*afa0*/  LDL.LU R2, [R1+0x8] ;  /* 0x0000080001027983 */ /* 0x000ea20000300800 */
        /* <DEDUP_REMOVED lines=12> */
.L_x_244:
[----:B------:R-:W-:Y:S05]  /*b070*/  BSYNC B1 ;  /* 0x0000000000017941 */ /* 0x000fea0003800000 */
.L_x_243:
        /* <DEDUP_REMOVED lines=13> */
.L_x_246:
[----:B------:R-:W-:Y:S05]  /*b150*/  BSYNC B1 ;  /* 0x0000000000017941 */ /* 0x000fea0003800000 */
.L_x_245:
        /* <DEDUP_REMOVED lines=13> */
.L_x_248:
[----:B------:R-:W-:Y:S05]  /*b230*/  BSYNC B1 ;  /* 0x0000000000017941 */ /* 0x000fea0003800000 */
.L_x_247:
        /* <DEDUP_REMOVED lines=13> */
.L_x_250:
[----:B------:R-:W-:Y:S05]  /*b310*/  BSYNC B1 ;  /* 0x0000000000017941 */ /* 0x000fea0003800000 */
.L_x_249:
        /* <DEDUP_REMOVED lines=13> */
.L_x_252:
[----:B------:R-:W-:Y:S05]  /*b3f0*/  BSYNC B1 ;  /* 0x0000000000017941 */ /* 0x000fea0003800000 */
.L_x_251:
        /* <DEDUP_REMOVED lines=13> */
.L_x_254:
[----:B------:R-:W-:Y:S05]  /*b4d0*/  BSYNC B1 ;  /* 0x0000000000017941 */ /* 0x000fea0003800000 */
.L_x_253:
        /* <DEDUP_REMOVED lines=13> */
.L_x_256:
[----:B------:R-:W-:Y:S05]  /*b5b0*/  BSYNC B1 ;  /* 0x0000000000017941 */ /* 0x000fea0003800000 */
.L_x_255:
        /* <DEDUP_REMOVED lines=13> */
.L_x_258:
[----:B------:R-:W-:Y:S05]  /*b690*/  BSYNC B1 ;  /* 0x0000000000017941 */ /* 0x000fea0003800000 */
.L_x_257:
        /* <DEDUP_REMOVED lines=13> */
.L_x_260:
[----:B------:R-:W-:Y:S05]  /*b770*/  BSYNC B1 ;  /* 0x0000000000017941 */ /* 0x000fea0003800000 */
.L_x_259:
        /* <DEDUP_REMOVED lines=13> */
.L_x_262:
[----:B------:R-:W-:Y:S05]  /*b850*/  BSYNC B1 ;  /* 0x0000000000017941 */ /* 0x000fea0003800000 */
.L_x_261:
        /* <DEDUP_REMOVED lines=13> */
.L_x_264:
[----:B------:R-:W-:Y:S05]  /*b930*/  BSYNC B1 ;  /* 0x0000000000017941 */ /* 0x000fea0003800000 */
.L_x_263:
        /* <DEDUP_REMOVED lines=13> */
.L_x_266:
[----:B------:R-:W-:Y:S05]  /*ba10*/  BSYNC B1 ;  /* 0x0000000000017941 */ /* 0x000fea0003800000 */
.L_x_265:
        /* <DEDUP_REMOVED lines=13> */
.L_x_268:
[----:B------:R-:W-:Y:S05]  /*baf0*/  BSYNC B1 ;  /* 0x0000000000017941 */ /* 0x000fea0003800000 */
.L_x_267:
        /* <DEDUP_REMOVED lines=13> */
.L_x_270:
[----:B------:R-:W-:Y:S05]  /*bbd0*/  BSYNC B1 ;  /* 0x0000000000017941 */ /* 0x000fea0003800000 */
.L_x_269:
        /* <DEDUP_REMOVED lines=13> */
.L_x_272:
[----:B------:R-:W-:Y:S05]  /*bcb0*/  BSYNC B1 ;  /* 0x0000000000017941 */ /* 0x000fea0003800000 */
.L_x_271:
        /* <DEDUP_REMOVED lines=13> */
.L_x_274:
[----:B------:R-:W-:Y:S05]  /*bd90*/  BSYNC B1 ;  /* 0x0000000000017941 */ /* 0x000fea0003800000 */
.L_x_273:
        /* <DEDUP_REMOVED lines=13> */
.L_x_276:
[----:B------:R-:W-:Y:S05]  /*be70*/  BSYNC B1 ;  /* 0x0000000000017941 */ /* 0x000fea0003800000 */
.L_x_275:
        /* <DEDUP_REMOVED lines=13> */
.L_x_278:
[----:B------:R-:W-:Y:S05]  /*bf50*/  BSYNC B1 ;  /* 0x0000000000017941 */ /* 0x000fea0003800000 */
.L_x_277:
        /* <DEDUP_REMOVED lines=13> */
.L_x_280:
[----:B------:R-:W-:Y:S05]  /*c030*/  BSYNC B1 ;  /* 0x0000000000017941 */ /* 0x000fea0003800000 */
.L_x_279:
        /* <DEDUP_REMOVED lines=13> */
.L_x_282:
[----:B------:R-:W-:Y:S05]  /*c110*/  BSYNC B1 ;  /* 0x0000000000017941 */ /* 0x000fea0003800000 */
.L_x_281:
        /* <DEDUP_REMOVED lines=13> */
.L_x_284:
[----:B------:R-:W-:Y:S05]  /*c1f0*/  BSYNC B1 ;  /* 0x0000000000017941 */ /* 0x000fea0003800000 */
.L_x_283:
        /* <DEDUP_REMOVED lines=13> */
.L_x_286:
[----:B------:R-:W-:Y:S05]  /*c2d0*/  BSYNC B1 ;  /* 0x0000000000017941 */ /* 0x000fea0003800000 */
.L_x_285:
        /* <DEDUP_REMOVED lines=13> */
.L_x_288:
[----:B------:R-:W-:Y:S05]  /*c3b0*/  BSYNC B1 ;  /* 0x0000000000017941 */ /* 0x000fea0003800000 */
.L_x_287:
        /* <DEDUP_REMOVED lines=13> */
.L_x_290:
[----:B------:R-:W-:Y:S05]  /*c490*/  BSYNC B1 ;  /* 0x0000000000017941 */ /* 0x000fea0003800000 */
.L_x_289:
        /* <DEDUP_REMOVED lines=13> */
.L_x_292:
[----:B------:R-:W-:Y:S05]  /*c570*/  BSYNC B1 ;  /* 0x0000000000017941 */ /* 0x000fea0003800000 */
.L_x_291:
[----:B------:R-:W-:Y:S05]  /*c580*/  @P1 BRA `(.L_x_293) ;  /* 0x0000002000a41947 */ /* 0x000fea0003800000 */
[----:B------:R-:W2:Y:S01]  /*c590*/  LDL.LU R2, [R1+0x6c] ;  /* 0x00006c0001027983 */ /* 0x000ea20000300800 */
[----:B-----5:R-:W-:-:S04]  /*c5a0*/  LOP3.LUT R0, R0, 0xff, RZ, 0xc0, !PT ;  /* 0x000000ff00007812 */ /* 0x020fc800078ec0ff */
[----:B------:R-:W-:-:S05]  /*c5b0*/  F2FP.F16.E4M3.UNPACK_B R0, R0 ;  /* 0x00000000ff00723e */ /* 0x000fca00020006ff */
[----:B------:R-:W-:-:S05]  /*c5c0*/  HADD2.F32 R0, -RZ, R0.H0_H0 ;  /* 0x20000000ff007230 */ /* 0x000fca0000004100 */
[----:B------:R-:W-:-:S04]  /*c5d0*/  FMUL R0, R0, UR21 ;  /* 0x0000001500007c20 */ /* 0x000fc80008400000 */
[----:B--2---:R-:W-:-:S05]  /*c5e0*/  FFMA R0, R2, UR20, R0 ;  /* 0x0000001402007c23 */ /* 0x004fca0008000000 */
[----:B0-----:R-:W-:-:S05]  /*c5f0*/  F2FP.SATFINITE.E4M3.F32.PACK_AB_MERGE_C R3, RZ, R0, RZ ;  /* 0x00000000ff03723e */ /* 0x001fca00048070ff */
[----:B------:R0:W-:Y:S01]  /*c600*/  STG.E.U8 desc[UR14][R30.64+0x79], R3 ;  /* 0x000079031e007986 */ /* 0x0001e2000c10110e */
[----:B------:R-:W-:Y:S05]  /*c610*/  BRA `(.L_x_293) ;  /* 0x0000002000807947 */ /* 0x000fea0003800000 */
.L_x_36:
[----:B------:R-:W-:Y:S01]  /*c620*/  ISETP.GE.AND P3, PT, R41, 0x1, PT ;  /* 0x000000012900780c */ /* 0x000fe20003f66270 */
[----:B------:R-:W-:Y:S01]  /*c630*/  FMUL R227, R227, UR20 ;  /* 0x00000014e3e37c20 */ /* 0x000fe20008400000 */
[----:B------:R-:W-:Y:S01]  /*c640*/  ISETP.GE.AND P2, PT, R41, 0x9, PT ;  /* 0x000000092900780c */ /* 0x000fe20003f46270 */
[----:B------:R-:W-:Y:S01]  /*c650*/  FMUL R228, R228, UR20 ;  /* 0x00000014e4e47c20 */ /* 0x000fe20008400000 */
[C---:B------:R-:W-:Y:S01]  /*c660*/  ISETP.LT.OR P0, PT, R42.reuse, 0x1, !P3 ;  /* 0x000000012a00780c */ /* 0x040fe20005f01670 */
[----:B------:R-:W-:Y:S01]  /*c670*/  FMUL R225, R225, UR20 ;  /* 0x00000014e1e17c20 */ /* 0x000fe20008400000 */
[----:B------:R-:W-:Y:S01]  /*c680*/  ISETP.LT.OR P1, PT, R42, 0x2, !P3 ;  /* 0x000000022a00780c */ /* 0x000fe20005f21670 */
[----:B------:R-:W-:Y:S01]  /*c690*/  FMUL R226, R226, UR20 ;  /* 0x00000014e2e27c20 */ /* 0x000fe20008400000 */
[----:B------:R-:W-:Y:S02]  /*c6a0*/  ISETP.LT.OR P6, PT, R42, 0x2, !P2 ;  /* 0x000000022a00780c */ /* 0x000fe400057c1670 */
[----:B------:R-:W-:-:S02]  /*c6b0*/  F2FP.SATFINITE.E4M3.F32.PACK_AB_MERGE_C R33, RZ, R228, RZ ;  /* 0x000000e4ff21723e */ /* 0x000fc400048070ff */
[----:B------:R-:W-:Y:S02]  /*c6c0*/  F2FP.SATFINITE.E4M3.F32.PACK_AB_MERGE_C R227, RZ, R227, RZ ;  /* 0x000000e3ffe3723e */ /* 0x000fe400048070ff */
[C---:B------:R-:W-:Y:S02]  /*c6d0*/  ISETP.LT.OR P5, PT, R42.reuse, 0x1, !P2 ;  /* 0x000000012a00780c */ /* 0x040fe400057a1670 */
[----:B------:R-:W-:Y:S01]  /*c6e0*/  F2FP.SATFINITE.E4M3.F32.PACK_AB_MERGE_C R225, RZ, R225, RZ ;  /* 0x000000e1ffe1723e */ /* 0x000fe200048070ff */
[----:B------:R0:W-:Y:S01]  /*c6f0*/  @!P0 STG.E.U8 desc[UR14][R24.64], R33 ;  /* 0x0000002118008986 */ /* 0x0001e2000c10110e */
[----:B------:R-:W-:Y:S01]  /*c700*/  ISETP.LT.OR P0, PT, R42, 0x9, !P3 ;  /* 0x000000092a00780c */ /* 0x000fe20005f01670 */
[----:B------:R-:W-:Y:S01]  /*c710*/  FMUL R224, R224, UR20 ;  /* 0x00000014e0e07c20 */ /* 0x000fe20008400000 */
[----:B------:R-:W-:Y:S01]  /*c720*/  F2FP.SATFINITE.E4M3.F32.PACK_AB_MERGE_C R35, RZ, R226, RZ ;  /* 0x000000e2ff23723e */ /* 0x000fe200048070ff */
[----:B------:R-:W-:Y:S01]  /*c730*/  @!P1 STG.E.U8 desc[UR14][R24.64+0x1], R227 ;  /* 0x000001e318009986 */ /* 0x000fe2000c10110e */
[----:B------:R-:W-:-:S03]  /*c740*/  ISETP.LT.OR P1, PT, R42, 0xa, !P3 ;  /* 0x0000000a2a00780c */ /* 0x000fc60005f21670 */
[----:B------:R-:W-:Y:S01]  /*c750*/  @!P6 STG.E.U8 desc[UR14][R26.64+0x1], R225 ;  /* 0x000001e11a00e986 */ /* 0x000fe2000c10110e */
[----:B------:R-:W-:Y:S01]  /*c760*/  ISETP.LT.OR P6, PT, R42, 0xa, !P2 ;  /* 0x0000000a2a00780c */ /* 0x000fe200057c1670 */
[----:B------:R-:W-:Y:S01]  /*c770*/  FMUL R223, R223, UR20 ;  /* 0x00000014dfdf7c20 */ /* 0x000fe20008400000 */
[----:B------:R-:W-:Y:S01]  /*c780*/  FMUL R221, R221, UR20 ;  /* 0x00000014dddd7c20 */ /* 0x000fe20008400000 */
[----:B------:R2:W-:Y:S01]  /*c790*/  @!P5 STG.E.U8 desc[UR14][R26.64], R35 ;  /* 0x000000231a00d986 */ /* 0x0005e2000c10110e */
[----:B0-----:R-:W-:Y:S02]  /*c7a0*/  F2FP.SATFINITE.E4M3.F32.PACK_AB_MERGE_C R33, RZ, R224, RZ ;  /* 0x000000e0ff21723e */ /* 0x001fe400048070ff */
[----:B------:R-:W-:Y:S01]  /*c7b0*/  F2FP.SATFINITE.E4M3.F32.PACK_AB_MERGE_C R223, RZ, R223, RZ ;  /* 0x000000dfffdf723e */ /* 0x000fe200048070ff */
[----:B------:R-:W-:Y:S01]  /*c7c0*/  FMUL R222, R222, UR20 ;  /* 0x00000014dede7c20 */ /* 0x000fe20008400000 */
[----:B------:R-:W-:Y:S01]  /*c7d0*/  ISETP.LT.OR P5, PT, R42, 0x9, !P2 ;  /* 0x000000092a00780c */ /* 0x000fe200057a1670 */
[----:B------:R-:W-:Y:S01]  /*c7e0*/  FMUL R220, R220, UR20 ;  /* 0x00000014dcdc7c20 */ /* 0x000fe20008400000 */
[----:B------:R-:W-:Y:S01]  /*c7f0*/  F2FP.SATFINITE.E4M3.F32.PACK_AB_MERGE_C R221, RZ, R221, RZ ;  /* 0x000000ddffdd723e */ /* 0x000fe200048070ff */
[----:B------:R0:W-:Y:S01]  /*c800*/  @!P0 STG.E.U8 desc[UR14][R24.64+0x8], R33 ;  /* 0x0000082118008986 */ /* 0x0001e2000c10110e */
[----:B------:R-:W-:-:S03]  /*c810*/  ISETP.LT.OR P0, PT, R42, 0x11, !P3 ;  /* 0x000000112a00780c */ /* 0x000fc60005f01670 */
[----:B------:R-:W-:Y:S01]  /*c820*/  @!P1 STG.E.U8 desc[UR14][R24.64+0x9], R223 ;  /* 0x000009df18009986 */ /* 0x000fe2000c10110e */
[----:B------:R-:W-:-:S03]  /*c830*/  ISETP.LT.OR P1, PT, R42, 0x12, !P3 ;  /* 0x000000122a00780c */ /* 0x000fc60005f21670 */
[----:B------:R-:W-:Y:S01]  /*c840*/  @!P6 STG.E.U8 desc[UR14][R26.64+0x9], R221 ;  /* 0x000009dd1a00e986 */ /* 0x000fe2000c10110e */
[C---:B------:R-:W-:Y:S01]  /*c850*/  ISETP.LT.OR P6, PT, R42.reuse, 0x12, !P2 ;  /* 0x000000122a00780c */ /* 0x040fe200057c1670 */
[----:B------:R-:W-:Y:S01]  /*c860*/  FMUL R219, R219, UR20 ;  /* 0x00000014dbdb7c20 */ /* 0x000fe20008400000 */
[----:B--2---:R-:W-:Y:S01]  /*c870*/  F2FP.SATFINITE.E4M3.F32.PACK_AB_MERGE_C R35, RZ, R222, RZ ;  /* 0x000000deff23723e */ /* 0x004fe200048070ff */
[----:B------:R-:W-:Y:S01]  /*c880*/  FMUL R217, R217, UR20 ;  /* 0x00000014d9d97c20 */ /* 0x000fe20008400000 */
[----:B0-----:R-:W-:Y:S01]  /*c890*/  F2FP.SATFINITE.E4M3.F32.PACK_AB_MERGE_C R33, RZ, R220, RZ ;  /* 0x000000dcff21723e */ /* 0x001fe200048070ff */
[----:B------:R-:W2:Y:S01]  /*c8a0*/  LDL.LU R226, [R1+0x8] ;  /* 0x0000080001e27983 */ /* 0x000ea20000300800 */
[----:B------:R-:W-:Y:S02]  /*c8b0*/  F2FP.SATFINITE.E4M3.F32.PACK_AB_MERGE_C R219, RZ, R219, RZ ;  /* 0x000000dbffdb723e */ /* 0x000fe400048070ff */
[----:B------:R-:W-:Y:S01]  /*c8c0*/  F2FP.SATFINITE.E4M3.F32.PACK_AB_MERGE_C R217, RZ, R217, RZ ;  /* 0x000000d9ffd9723e */ /* 0x000fe200048070ff */
[----:B------:R0:W-:Y:S01]  /*c8d0*/  @!P5 STG.E.U8 desc[UR14][R26.64+0x8], R35 ;  /* 0x000008231a00d986 */ /* 0x0001e2000c10110e */
[----:B------:R-:W-:Y:S01]  /*c8e0*/  ISETP.LT.OR P5, PT, R42, 0x11, !P2 ;  /* 0x000000112a00780c */ /* 0x000fe200057a1670 */
[----:B------:R-:W-:-:S02]  /*c8f0*/  FMUL R218, R218, UR20 ;  /* 0x00000014dada7c20 */ /* 0x000fc40008400000 */
[----:B------:R-:W3:Y:S04]  /*c900*/  LDL.LU R227, [R1+0x4] ;  /* 0x0000040001e37983 */ /* 0x000ee80000300800 */
[----:B------:R-:W4:Y:S04]  /*c910*/  LDL.LU R225, [R1] ;  /* 0x0000000001e17983 */ /* 0x000f280000300800 */
[----:B------:R1:W-:Y:S01]  /*c920*/  @!P0 STG.E.U8 desc[UR14][R24.64+0x10], R33 ;  /* 0x0000102118008986 */ /* 0x0003e2000c10110e */
[----:B------:R-:W-:-:S03]  /*c930*/  ISETP.LT.OR P0, PT, R42, 0x19, !P3 ;  /* 0x000000192a00780c */ /* 0x000fc60005f01670 */
[----:B------:R-:W-:Y:S01]  /*c940*/  @!P1 STG.E.U8 desc[UR14][R24.64+0x11], R219 ;  /* 0x000011db18009986 */ /* 0x000fe2000c10110e */
[----:B------:R-:W-:-:S03]  /*c950*/  ISETP.LT.OR P1, PT, R42, 0x1a, !P3 ;  /* 0x0000001a2a00780c */ /* 0x000fc60005f21670 */
[----:B------:R-:W-:Y:S01]  /*c960*/  @!P6 STG.E.U8 desc[UR14][R26.64+0x11], R217 ;  /* 0x000011d91a00e986 */ /* 0x000fe2000c10110e */
[----:B------:R-:W-:Y:S01]  /*c970*/  ISETP.LT.OR P6, PT, R42, 0x1a, !P2 ;  /* 0x0000001a2a00780c */ /* 0x000fe200057c1670 */
[----:B------:R-:W-:Y:S01]  /*c980*/  FMUL R216, R216, UR20 ;  /* 0x00000014d8d87c20 */ /* 0x000fe20008400000 */
[----:B0-----:R-:W-:Y:S01]  /*c990*/  F2FP.SATFINITE.E4M3.F32.PACK_AB_MERGE_C R35, RZ, R218, RZ ;  /* 0x000000daff23723e */ /* 0x001fe200048070ff */
[----:B------:R-:W-:Y:S01]  /*c9a0*/  FMUL R215, R215, UR20 ;  /* 0x00000014d7d77c20 */ /* 0x000fe20008400000 */
[----:B------:R-:W-:Y:S01]  /*c9b0*/  FMUL R213, R213, UR20 ;  /* 0x00000014d5d57c20 */ /* 0x000fe20008400000 */
[----:B------:R-:W-:Y:S01]  /*c9c0*/  FMUL R214, R214, UR20 ;  /* 0x00000014d6d67c20 */ /* 0x000fe20008400000 */
[----:B-1----:R-:W-:Y:S01]  /*c9d0*/  F2FP.SATFINITE.E4M3.F32.PACK_AB_MERGE_C R33, RZ, R216, RZ ;  /* 0x000000d8ff21723e */ /* 0x002fe200048070ff */
[----:B------:R0:W-:Y:S01]  /*c9e0*/  @!P5 STG.E.U8 desc[UR14][R26.64+0x10], R35 ;  /* 0x000010231a00d986 */ /* 0x0001e2000c10110e */
[----:B------:R-:W-:Y:S02]  /*c9f0*/  F2FP.SATFINITE.E4M3.F32.PACK_AB_MERGE_C R215, RZ, R215, RZ ;  /* 0x000000d7ffd7723e */ /* 0x000fe400048070ff */
        /* <DEDUP_REMOVED lines=12> */
[----:B-1----:R-:W-:Y:S01]  /*cac0*/  F2FP.SATFINITE.E4M3.F32.PACK_AB_MERGE_C R33, RZ, R212, RZ ;  /* 0x000000d4ff21723e */ /* 0x002fe200048070ff */
[----:B------:R-:W-:Y:S01]  /*cad0*/  FMUL R210, R210, UR20 ;  /* 0x00000014d2d27c20 */ /* 0x000fe20008400000 */
[----:B------:R-:W-:Y:S01]  /*cae0*/  F2FP.SATFINITE.E4M3.F32.PACK_AB_MERGE_C R211, RZ, R211, RZ ;  /* 0x000000d3ffd3723e */ /* 0x000fe200048070ff */
[----:B------:R0:W-:Y:S01]  /*caf0*/  @!P5 STG.E.U8 desc[UR14][R26.64+0x18], R35 ;  /* 0x000018231a00d986 */ /* 0x0001e2000c10110e */
[C---:B------:R-:W-:Y:S02]  /*cb00*/  ISETP.LT.OR P5, PT, R42.reuse, 0x21, !P2 ;  /* 0x000000212a00780c */ /* 0x040fe400057a1670 */
        /* <DEDUP_REMOVED lines=111> */
[C---:B------:R-:W-:Y:S01]  /*d200*/  ISETP.LT.OR P5, PT, R42.reuse, 0x59, !P2 ;  /* 0x000000592a00780c */ /* 0x040fe200057a1670 */
[----:B------:R-:W-:Y:S01]  /*d210*/  FMUL R179, R179, UR20 ;  /* 0x00000014b3b37c20 */ /* 0x000fe20008400000 */
[----:B------:R-:W-:Y:S01]  /*d220*/  F2FP.SATFINITE.E4M3.F32.PACK_AB_MERGE_C R181, RZ, R181, RZ ;  /* 0x000000b5ffb5723e */ /* 0x000fe200048070ff */
[----:B------:R1:W-:Y:S04]  /*d230*/  @!P0 STG.E.U8 desc[UR14][R24.64+0x58], R33 ;  /* 0x0000582118008986 */ /* 0x0003e8000c10110e */
[----:B------:R-:W-:Y:S04]  /*d240*/  @!P1 STG.E.U8 desc[UR14][R24.64+0x59], R183 ;  /* 0x000059b718009986 */ /* 0x000fe8000c10110e */
[----:B------:R-:W-:Y:S01]  /*d250*/  @!P6 STG.E.U8 desc[UR14][R26.64+0x59], R181 ;  /* 0x000059b51a00e986 */ /* 0x000fe2000c10110e */
[----:B------:R-:W-:-:S02]  /*d260*/  ISETP.LT.OR P6, PT, R42, 0x62, !P3 ;  /* 0x000000622a00780c */ /* 0x000fc40005fc1670 */
[----:B0-----:R-:W-:Y:S01]  /*d270*/  F2FP.SATFINITE.E4M3.F32.PACK_AB_MERGE_C R35, RZ, R182, RZ ;  /* 0x000000b6ff23723e */ /* 0x001fe200048070ff */
[----:B------:R-:W-:Y:S01]  /*d280*/  FMUL R180, R180, UR20 ;  /* 0x00000014b4b47c20 */ /* 0x000fe20008400000 */
[----:B------:R-:W-:Y:S01]  /*d290*/  F2FP.SATFINITE.E4M3.F32.PACK_AB_MERGE_C R179, RZ, R179, RZ ;  /* 0x000000b3ffb3723e */ /* 0x000fe200048070ff */
[----:B------:R-:W-:Y:S01]  /*d2a0*/  FMUL R178, R178, UR20 ;  /* 0x00000014b2b27c20 */ /* 0x000fe20008400000 */
[----:B------:R-:W-:Y:S01]  /*d2b0*/  FMUL R177, R177, UR20 ;  /* 0x00000014b1b17c20 */ /* 0x000fe20008400000 */
[----:B------:R0:W-:Y:S01]  /*d2c0*/  @!P5 STG.E.U8 desc[UR14][R26.64+0x58], R35 ;  /* 0x000058231a00d986 */ /* 0x0001e2000c10110e */
[C---:B------:R-:W-:Y:S02]  /*d2d0*/  ISETP.LT.OR P5, PT, R42.reuse, 0x61, !P3 ;  /* 0x000000612a00780c */ /* 0x040fe40005fa1670 */
[----:B------:R-:W-:Y:S01]  /*d2e0*/  ISETP.LT.OR P0, PT, R42, 0x61, !P2 ;  /* 0x000000612a00780c */ /* 0x000fe20005701670 */
[----:B------:R-:W-:Y:S01]  /*d2f0*/  FMUL R176, R176, UR20 ;  /* 0x00000014b0b07c20 */ /* 0x000fe20008400000 */
[C---:B------:R-:W-:Y:S01]  /*d300*/  ISETP.LT.OR P1, PT, R42.reuse, 0x62, !P2 ;  /* 0x000000622a00780c */ /* 0x040fe20005721670 */
[----:B------:R-:W-:Y:S01]  /*d310*/  @!P6 STG.E.U8 desc[UR14][R24.64+0x61], R179 ;  /* 0x000061b31800e986 */ /* 0x000fe2000c10110e */
[----:B------:R-:W-:-:S02]  /*d320*/  ISETP.LT.OR P6, PT, R42, 0x69, !P3 ;  /* 0x000000692a00780c */ /* 0x000fc40005fc1670 */
[----:B-1----:R-:W-:Y:S01]  /*d330*/  F2FP.SATFINITE.E4M3.F32.PACK_AB_MERGE_C R33, RZ, R180, RZ ;  /* 0x000000b4ff21723e */ /* 0x002fe200048070ff */
[----:B------:R-:W-:Y:S01]  /*d340*/  FMUL R175, R175, UR20 ;  /* 0x00000014afaf7c20 */ /* 0x000fe20008400000 */
[----:B------:R-:W-:Y:S01]  /*d350*/  F2FP.SATFINITE.E4M3.F32.PACK_AB_MERGE_C R177, RZ, R177, RZ ;  /* 0x000000b1ffb1723e */ /* 0x000fe200048070ff */
[----:B------:R-:W-:Y:S01]  /*d360*/  FMUL R174, R174, UR20 ;  /* 0x00000014aeae7c20 */ /* 0x000fe20008400000 */
[----:B0-----:R-:W-:Y:S01]  /*d370*/  F2FP.SATFINITE.E4M3.F32.PACK_AB_MERGE_C R35, RZ, R178, RZ ;  /* 0x000000b2ff23723e */ /* 0x001fe200048070ff */
[----:B------:R0:W-:Y:S01]  /*d380*/  @!P5 STG.E.U8 desc[UR14][R24.64+0x60], R33 ;  /* 0x000060211800d986 */ /* 0x0001e2000c10110e */
[----:B------:R-:W-:-:S03]  /*d390*/  F2FP.SATFINITE.E4M3.F32.PACK_AB_MERGE_C R37, RZ, R176, RZ ;  /* 0x000000b0ff25723e */ /* 0x000fc600048070ff */
[----:B------:R1:W-:Y:S01]  /*d3a0*/  @!P0 STG.E.U8 desc[UR14][R26.64+0x60], R35 ;  /* 0x000060231a008986 */ /* 0x0003e2000c10110e */
[----:B------:R-:W-:-:S03]  /*d3b0*/  ISETP.LT.OR P0, PT, R42, 0x6a, !P3 ;  /* 0x0000006a2a00780c */ /* 0x000fc60005f01670 */
[----:B------:R-:W-:Y:S01]  /*d3c0*/  @!P1 STG.E.U8 desc[UR14][R26.64+0x61], R177 ;  /* 0x000061b11a009986 */ /* 0x000fe2000c10110e */
[C---:B------:R-:W-:Y:S02]  /*d3d0*/  ISETP.LT.OR P1, PT, R42.reuse, 0x69, !P2 ;  /* 0x000000692a00780c */ /* 0x040fe40005721670 */
[C---:B------:R-:W-:Y:S01]  /*d3e0*/  ISETP.LT.OR P5, PT, R42.reuse, 0x6a, !P2 ;  /* 0x0000006a2a00780c */ /* 0x040fe200057a1670 */
[----:B------:R-:W-:Y:S01]  /*d3f0*/  @!P6 STG.E.U8 desc[UR14][R24.64+0x68], R37 ;  /* 0x000068251800e986 */ /* 0x000fe2000c10110e */
[----:B------:R-:W-:Y:S01]  /*d400*/  ISETP.LT.OR P6, PT, R42, 0x71, !P3 ;  /* 0x000000712a00780c */ /* 0x000fe20005fc1670 */
[----:B------:R-:W-:Y:S01]  /*d410*/  FMUL R173, R173, UR20 ;  /* 0x00000014adad7c20 */ /* 0x000fe20008400000 */
[----:B------:R-:W-:Y:S01]  /*d420*/  F2FP.SATFINITE.E4M3.F32.PACK_AB_MERGE_C R175, RZ, R175, RZ ;  /* 0x000000afffaf723e */ /* 0x000fe200048070ff */
[----:B------:R-:W-:Y:S01]  /*d430*/  FMUL R172, R172, UR20 ;  /* 0x00000014acac7c20 */ /* 0x000fe20008400000 */
[----:B0-----:R-:W-:Y:S01]  /*d440*/  F2FP.SATFINITE.E4M3.F32.PACK_AB_MERGE_C R33, RZ, R174, RZ ;  /* 0x000000aeff21723e */ /* 0x001fe200048070ff */
[----:B------:R-:W-:Y:S01]  /*d450*/  FMUL R171, R171, UR20 ;  /* 0x00000014abab7c20 */ /* 0x000fe20008400000 */
[----:B------:R-:W-:Y:S01]  /*d460*/  F2FP.SATFINITE.E4M3.F32.PACK_AB_MERGE_C R173, RZ, R173, RZ ;  /* 0x000000adffad723e */ /* 0x000fe200048070ff */
[----:B------:R-:W-:Y:S01]  /*d470*/  @!P0 STG.E.U8 desc[UR14][R24.64+0x69], R175 ;  /* 0x000069af18008986 */ /* 0x000fe2000c10110e */
[----:B-1----:R-:W-:-:S02]  /*d480*/  F2FP.SATFINITE.E4M3.F32.PACK_AB_MERGE_C R35, RZ, R172, RZ ;  /* 0x000000acff23723e */ /* 0x002fc400048070ff */
[C---:B------:R-:W-:Y:S01]  /*d490*/  ISETP.LT.OR P0, PT, R42.reuse, 0x72, !P3 ;  /* 0x000000722a00780c */ /* 0x040fe20005f01670 */
[----:B------:R0:W-:Y:S01]  /*d4a0*/  @!P1 STG.E.U8 desc[UR14][R26.64+0x68], R33 ;  /* 0x000068211a009986 */ /* 0x0001e2000c10110e */
[----:B------:R-:W-:Y:S01]  /*d4b0*/  ISETP.LT.OR P1, PT, R42, 0x71, !P2 ;  /* 0x000000712a00780c */ /* 0x000fe20005721670 */
[----:B------:R-:W-:Y:S02]  /*d4c0*/  FMUL R170, R170, UR20 ;  /* 0x00000014aaaa7c20 */ /* 0x000fe40008400000 */
[----:B------:R-:W-:Y:S01]  /*d4d0*/  @!P5 STG.E.U8 desc[UR14][R26.64+0x69], R173 ;  /* 0x000069ad1a00d986 */ /* 0x000fe2000c10110e */
[C---:B------:R-:W-:Y:S01]  /*d4e0*/  ISETP.LT.OR P5, PT, R42.reuse, 0x72, !P2 ;  /* 0x000000722a00780c */ /* 0x040fe200057a1670 */
[----:B------:R-:W-:Y:S02]  /*d4f0*/  FMUL R169, R169, UR20 ;  /* 0x00000014a9a97c20 */ /* 0x000fe40008400000 */
[----:B------:R1:W-:Y:S01]  /*d500*/  @!P6 STG.E.U8 desc[UR14][R24.64+0x70], R35 ;  /* 0x000070231800e986 */ /* 0x0003e2000c10110e */
[----:B------:R-:W-:-:S02]  /*d510*/  ISETP.LT.OR P6, PT, R42, 0x79, !P3 ;  /* 0x000000792a00780c */ /* 0x000fc40005fc1670 */
        /* <DEDUP_REMOVED lines=8> */
[----:B------:R-:W-:Y:S02]  /*d5a0*/  F2FP.SATFINITE.E4M3.F32.PACK_AB_MERGE_C R167, RZ, R167, RZ ;  /* 0x000000a7ffa7723e */ /* 0x000fe400048070ff */
[----:B-1----:R-:W-:Y:S01]  /*d5b0*/  F2FP.SATFINITE.E4M3.F32.PACK_AB_MERGE_C R35, RZ, R168, RZ ;  /* 0x000000a8ff23723e */ /* 0x002fe200048070ff */
[----:B------:R-:W-:Y:S01]  /*d5c0*/  @!P1 STG.E.U8 desc[UR14][R26.64+0x70], R33 ;  /* 0x000070211a009986 */ /* 0x000fe2000c10110e */
[----:B------:R-:W-:-:S03]  /*d5d0*/  ISETP.GE.AND P1, PT, R41, 0x81, PT ;  /* 0x000000812900780c */ /* 0x000fc60003f26270 */
[----:B------:R-:W-:Y:S01]  /*d5e0*/  @!P5 STG.E.U8 desc[UR14][R26.64+0x71], R169 ;  /* 0x000071a91a00d986 */ /* 0x000fe2000c10110e */
[C---:B------:R-:W-:Y:S02]  /*d5f0*/  ISETP.LT.OR P5, PT, R42.reuse, 0x79, !P2 ;  /* 0x000000792a00780c */ /* 0x040fe400057a1670 */
[C---:B------:R-:W-:Y:S01]  /*d600*/  ISETP.LT.OR P2, PT, R42.reuse, 0x7a, !P2 ;  /* 0x0000007a2a00780c */ /* 0x040fe20005741670 */
[----:B------:R-:W-:Y:S01]  /*d610*/  @!P6 STG.E.U8 desc[UR14][R24.64+0x78], R35 ;  /* 0x000078231800e986 */ /* 0x000fe2000c10110e */
[C---:B------:R-:W-:Y:S01]  /*d620*/  ISETP.LT.OR P6, PT, R42.reuse, 0x1, !P1 ;  /* 0x000000012a00780c */ /* 0x040fe20004fc1670 */
[----:B------:R-:W-:Y:S02]  /*d630*/  FMUL R165, R165, UR20 ;  /* 0x00000014a5a57c20 */ /* 0x000fe40008400000 */
[----:B------:R0:W-:Y:S01]  /*d640*/  @!P3 STG.E.U8 desc[UR14][R24.64+0x79], R167 ;  /* 0x000079a71800b986 */ /* 0x0001e2000c10110e */
[----:B------:R-:W-:Y:S01]  /*d650*/  ISETP.LT.OR P3, PT, R42, 0x2, !P1 ;  /* 0x000000022a00780c */ /* 0x000fe20004f61670 */
[----:B------:R-:W-:Y:S01]  /*d660*/  FMUL R164, R164, UR20 ;  /* 0x00000014a4a47c20 */ /* 0x000fe20008400000 */
[----:B------:R-:W-:Y:S01]  /*d670*/  FMUL R163, R163, UR20 ;  /* 0x00000014a3a37c20 */ /* 0x000fe20008400000 */
[----:B------:R-:W-:Y:S01]  /*d680*/  F2FP.SATFINITE.E4M3.F32.PACK_AB_MERGE_C R37, RZ, R166, RZ ;  /* 0x000000a6ff25723e */ /* 0x000fe200048070ff */
[----:B------:R-:W-:Y:S01]  /*d690*/  FMUL R162, R162, UR20 ;  /* 0x00000014a2a27c20 */ /* 0x000fe20008400000 */
[----:B------:R-:W-:Y:S01]  /*d6a0*/  F2FP.SATFINITE.E4M3.F32.PACK_AB_MERGE_C R165, RZ, R165, RZ ;  /* 0x000000a5ffa5723e */ /* 0x000fe200048070ff */
[----:B------:R-:W-:Y:S01]  /*d6b0*/  FMUL R161, R161, UR20 ;  /* 0x00000014a1a17c20 */ /* 0x000fe20008400000 */
[----:B------:R-:W-:Y:S01]  /*d6c0*/  F2FP.SATFINITE.E4M3.F32.PACK_AB_MERGE_C R163, RZ, R163, RZ ;  /* 0x000000a3ffa3723e */ /* 0x000fe200048070ff */
[----:B------:R-:W-:Y:S01]  /*d6d0*/  FMUL R160, R160, UR20 ;  /* 0x00000014a0a07c20 */ /* 0x000fe20008400000 */
[----:B------:R-:W-:Y:S01]  /*d6e0*/  ISETP.GE.AND P0, PT, R41, 0x89, PT ;  /* 0x000000892900780c */ /* 0x000fe20003f06270 */
[----:B------:R-:W-:Y:S01]  /*d6f0*/  FMUL R159, R159, UR20 ;  /* 0x000000149f9f7c20 */ /* 0x000fe20008400000 */
[----:B0-----:R-:W-:Y:S01]  /*d700*/  F2FP.SATFINITE.E4M3.F32.PACK_AB_MERGE_C R25, RZ, R164, RZ ;  /* 0x000000a4ff19723e */ /* 0x001fe200048070ff */
[----:B------:R-:W-:Y:S01]  /*d710*/  @!P5 STG.E.U8 desc[UR14][R26.64+0x78], R37 ;  /* 0x000078251a00d986 */ /* 0x000fe2000c10110e */
[----:B------:R-:W-:-:S03]  /*d720*/  ISETP.LT.OR P5, PT, R42, 0x1, !P0 ;  /* 0x000000012a00780c */ /* 0x000fc600047a1670 */
[----:B------:R-:W-:Y:S04]  /*d730*/  @!P2 STG.E.U8 desc[UR14][R26.64+0x79], R165 ;  /* 0x000079a51a00a986 */ /* 0x000fe8000c10110e */
[----:B------:R0:W-:Y:S01]  /*d740*/  @!P6 STG.E.U8 desc[UR14][R28.64], R25 ;  /* 0x000000191c00e986 */ /* 0x0001e2000c10110e */
[----:B------:R-:W-:-:S03]  /*d750*/  ISETP.LT.OR P6, PT, R42, 0x2, !P0 ;  /* 0x000000022a00780c */ /* 0x000fc600047c1670 */
[----:B------:R-:W-:Y:S01]  /*d760*/  @!P3 STG.E.U8 desc[UR14][R28.64+0x1], R163 ;  /* 0x000001a31c00b986 */ /* 0x000fe2000c10110e */
[C---:B------:R-:W-:Y:S02]  /*d770*/  ISETP.LT.OR P3, PT, R42.reuse, 0x9, !P1 ;  /* 0x000000092a00780c */ /* 0x040fe40004f61670 */
[----:B------:R-:W-:Y:S01]  /*d780*/  ISETP.LT.OR P2, PT, R42, 0xa, !P1 ;  /* 0x0000000a2a00780c */ /* 0x000fe20004f41670 */
[----:B------:R-:W-:Y:S01]  /*d790*/  FMUL R158, R158, UR20 ;  /* 0x000000149e9e7c20 */ /* 0x000fe20008400000 */
[----:B------:R-:W-:Y:S01]  /*d7a0*/  F2FP.SATFINITE.E4M3.F32.PACK_AB_MERGE_C R33, RZ, R162, RZ ;  /* 0x000000a2ff21723e */ /* 0x000fe200048070ff */
[----:B------:R-:W-:Y:S01]  /*d7b0*/  FMUL R157, R157, UR20 ;  /* 0x000000149d9d7c20 */ /* 0x000fe20008400000 */
[----:B------:R-:W-:Y:S01]  /*d7c0*/  F2FP.SATFINITE.E4M3.F32.PACK_AB_MERGE_C R161, RZ, R161, RZ ;  /* 0x000000a1ffa1723e */ /* 0x000fe200048070ff */
[----:B------:R-:W-:Y:S01]  /*d7d0*/  FMUL R156, R156, UR20 ;  /* 0x000000149c9c7c20 */ /* 0x000fe20008400000 */
[----:B0-----:R-:W-:Y:S01]  /*d7e0*/  F2FP.SATFINITE.E4M3.F32.PACK_AB_MERGE_C R25, RZ, R160, RZ ;  /* 0x000000a0ff19723e */ /* 0x001fe200048070ff */
[----:B------:R-:W-:Y:S01]  /*d7f0*/  @!P5 STG.E.U8 desc[UR14][R30.64], R33 ;  /* 0x000000211e00d986 */ /* 0x000fe2000c10110e */
[----:B------:R-:W-:-:S02]  /*d800*/  F2FP.SATFINITE.E4M3.F32.PACK_AB_MERGE_C R159, RZ, R159, RZ ;  /* 0x0000009fff9f723e */ /* 0x000fc400048070ff */
[C---:B------:R-:W-:Y:S01]  /*d810*/  ISETP.LT.OR P5, PT, R42.reuse, 0x9, !P0 ;  /* 0x000000092a00780c */ /* 0x040fe200047a1670 */
[----:B------:R-:W-:Y:S01]  /*d820*/  @!P6 STG.E.U8 desc[UR14][R30.64+0x1], R161 ;  /* 0x000001a11e00e986 */ /* 0x000fe2000c10110e */
[----:B------:R-:W-:-:S03]  /*d830*/  ISETP.LT.OR P6, PT, R42, 0xa, !P0 ;  /* 0x0000000a2a00780c */ /* 0x000fc600047c1670 */
[----:B------:R0:W-:Y:S01]  /*d840*/  @!P3 STG.E.U8 desc[UR14][R28.64+0x8], R25 ;  /* 0x000008191c00b986 */ /* 0x0001e2000c10110e */
[----:B------:R-:W-:-:S03]  /*d850*/  ISETP.LT.OR P3, PT, R42, 0x11, !P1 ;  /* 0x000000112a00780c */ /* 0x000fc60004f61670 */
[----:B------:R-:W-:Y:S01]  /*d860*/  @!P2 STG.E.U8 desc[UR14][R28.64+0x9], R159 ;  /* 0x0000099f1c00a986 */ /* 0x000fe2000c10110e */
[----:B------:R-:W-:Y:S01]  /*d870*/  ISETP.LT.OR P2, PT, R42, 0x12, !P1 ;  /* 0x000000122a00780c */ /* 0x000fe20004f41670 */
[----:B------:R-:W-:Y:S01]  /*d880*/  FMUL R155, R155, UR20 ;  /* 0x000000149b9b7c20 */ /* 0x000fe20008400000 */
[----:B------:R-:W-:Y:S01]  /*d890*/  F2FP.SATFINITE.E4M3.F32.PACK_AB_MERGE_C R27, RZ, R158, RZ ;  /* 0x0000009eff1b723e */ /* 0x000fe200048070ff */
[----:B------:R-:W-:Y:S01]  /*d8a0*/  FMUL R154, R154, UR20 ;  /* 0x000000149a9a7c20 */ /* 0x000fe20008400000 */
[----:B------:R-:W-:Y:S01]  /*d8b0*/  F2FP.SATFINITE.E4M3.F32.PACK_AB_MERGE_C R157, RZ, R157, RZ ;  /* 0x0000009dff9d723e */ /* 0x000fe200048070ff */
[----:B------:R-:W-:Y:S01]  /*d8c0*/  FMUL R153, R153, UR20 ;  /* 0x0000001499997c20 */ /* 0x000fe20008400000 */
        /* <DEDUP_REMOVED lines=25> */
[----:B------:R1:W-:Y:S01]  /*da60*/  @!P2 STG.E.U8 desc[UR14][R28.64+0x19], R23 ;  /* 0x000019171c00a986 */ /* 0x0003e2000c10110e */
        /* <DEDUP_REMOVED lines=11> */
[----:B------:R0:W-:Y:S01]  /*db20*/  @!P6 STG.E.U8 desc[UR14][R30.64+0x19], R21 ;  /* 0x000019151e00e986 */ /* 0x0001e2000c10110e */
[----:B------:R-:W-:-:S03]  /*db30*/  ISETP.LT.OR P6, PT, R42, 0x22, !P0 ;  /* 0x000000222a00780c */ /* 0x000fc600047c1670 */
[----:B------:R-:W-:Y:S01]  /*db40*/  @!P3 STG.E.U8 desc[UR14][R28.64+0x20], R25 ;  /* 0x000020191c00b986 */ /* 0x000fe2000c10110e */
[----:B------:R-:W-:-:S03]  /*db50*/  ISETP.LT.OR P3, PT, R42, 0x29, !P1 ;  /* 0x000000292a00780c */ /* 0x000fc60004f61670 */
[----:B------:R2:W-:Y:S01]  /*db60*/  @!P2 STG.E.U8 desc[UR14][R28.64+0x21], R19 ;  /* 0x000021131c00a986 */ /* 0x0005e2000c10110e */
[----:B------:R-:W-:Y:S01]  /*db70*/  ISETP.LT.OR P2, PT, R42, 0x2a, !P1 ;  /* 0x0000002a2a00780c */ /* 0x000fe20004f41670 */
[----:B------:R-:W-:Y:S01]  /*db80*/  FMUL R15, R15, UR20 ;  /* 0x000000140f0f7c20 */ /* 0x000fe20008400000 */
[----:B-1----:R-:W-:Y:S01]  /*db90*/  F2FP.SATFINITE.E4M3.F32.PACK_AB_MERGE_C R23, RZ, R18, RZ ;  /* 0x00000012ff17723e */ /* 0x002fe200048070ff */
[----:B------:R-:W-:Y:S01]  /*dba0*/  FMUL R14, R14, UR20 ;  /* 0x000000140e0e7c20 */ /* 0x000fe20008400000 */
[----:B------:R-:W-:Y:S01]  /*dbb0*/  F2FP.SATFINITE.E4M3.F32.PACK_AB_MERGE_C R17, RZ, R17, RZ ;  /* 0x00000011ff11723e */ /* 0x000fe200048070ff */
[----:B------:R-:W-:Y:S01]  /*dbc0*/  FMUL R13, R13, UR20 ;  /* 0x000000140d0d7c20 */ /* 0x000fe20008400000 */
[----:B0-----:R-:W-:Y:S01]  /*dbd0*/  F2FP.SATFINITE.E4M3.F32.PACK_AB_MERGE_C R21, RZ, R16, RZ ;  /* 0x00000010ff15723e */ /* 0x001fe200048070ff */
[----:B------:R-:W-:Y:S01]  /*dbe0*/  @!P5 STG.E.U8 desc[UR14][R30.64+0x20], R23 ;  /* 0x000020171e00d986 */ /* 0x000fe2000c10110e */
[----:B------:R-:W-:Y:S02]  /*dbf0*/  F2FP.SATFINITE.E4M3.F32.PACK_AB_MERGE_C R15, RZ, R15, RZ ;  /* 0x0000000fff0f723e */ /* 0x000fe400048070ff */
[C---:B------:R-:W-:Y:S01]  /*dc00*/  ISETP.LT.OR P5, PT, R42.reuse, 0x29, !P0 ;  /* 0x000000292a00780c */ /* 0x040fe200047a1670 */
[----:B------:R-:W-:Y:S01]  /*dc10*/  @!P6 STG.E.U8 desc[UR14][R30.64+0x21], R17 ;  /* 0x000021111e00e986 */ /* 0x000fe2000c10110e */
[----:B------:R-:W-:-:S03]  /*dc20*/  ISETP.LT.OR P6, PT, R42, 0x2a, !P0 ;  /* 0x0000002a2a00780c */ /* 0x000fc600047c1670 */
[----:B------:R-:W-:Y:S01]  /*dc30*/  @!P3 STG.E.U8 desc[UR14][R28.64+0x28], R21 ;  /* 0x000028151c00b986 */ /* 0x000fe2000c10110e */
[----:B------:R-:W-:Y:S01]  /*dc40*/  ISETP.LT.OR P3, PT, R42, 0x31, !P1 ;  /* 0x000000312a00780c */ /* 0x000fe20004f61670 */
[----:B------:R-:W-:Y:S02]  /*dc50*/  FMUL R12, R12, UR20 ;  /* 0x000000140c0c7c20 */ /* 0x000fe40008400000 */
[----:B------:R0:W-:Y:S01]  /*dc60*/  @!P2 STG.E.U8 desc[UR14][R28.64+0x29], R15 ;  /* 0x0000290f1c00a986 */ /* 0x0001e2000c10110e */
[----:B------:R-:W-:Y:S01]  /*dc70*/  ISETP.LT.OR P2, PT, R42, 0x32, !P1 ;  /* 0x000000322a00780c */ /* 0x000fe20004f41670 */
[----:B------:R-:W-:Y:S01]  /*dc80*/  FMUL R11, R11, UR20 ;  /* 0x000000140b0b7c20 */ /* 0x000fe20008400000 */
[----:B--2---:R-:W-:Y:S01]  /*dc90*/  F2FP.SATFINITE.E4M3.F32.PACK_AB_MERGE_C R19, RZ, R14, RZ ;  /* 0x0000000eff13723e */ /* 0x004fe200048070ff */
[----:B------:R-:W2:Y:S01]  /*dca0*/  LDL.LU R222, [R1+0x18] ;  /* 0x0000180001de7983 */ /* 0x000ea20000300800 */
[----:B------:R-:W-:Y:S02]  /*dcb0*/  F2FP.SATFINITE.E4M3.F32.PACK_AB_MERGE_C R13, RZ, R13, RZ ;  /* 0x0000000dff0d723e */ /* 0x000fe400048070ff */
[----:B------:R-:W-:Y:S01]  /*dcc0*/  F2FP.SATFINITE.E4M3.F32.PACK_AB_MERGE_C R11, RZ, R11, RZ ;  /* 0x0000000bff0b723e */ /* 0x000fe200048070ff */
[----:B------:R-:W-:Y:S01]  /*dcd0*/  @!P5 STG.E.U8 desc[UR14][R30.64+0x28], R19 ;  /* 0x000028131e00d986 */ /* 0x000fe2000c10110e */
[----:B0-----:R-:W-:-:S03]  /*dce0*/  F2FP.SATFINITE.E4M3.F32.PACK_AB_MERGE_C R15, RZ, R12, RZ ;  /* 0x0000000cff0f723e */ /* 0x001fc600048070ff */
[----:B------:R0:W-:Y:S01]  /*dcf0*/  @!P6 STG.E.U8 desc[UR14][R30.64+0x29], R13 ;  /* 0x0000290d1e00e986 */ /* 0x0001e2000c10110e */
[C---:B------:R-:W-:Y:S02]  /*dd00*/  ISETP.LT.OR P5, PT, R42.reuse, 0x31, !P0 ;  /* 0x000000312a00780c */ /* 0x040fe400047a1670 */
[C---:B------:R-:W-:Y:S01]  /*dd10*/  ISETP.LT.OR P6, PT, R42.reuse, 0x32, !P0 ;  /* 0x000000322a00780c */ /* 0x040fe200047c1670 */
[----:B------:R-:W-:Y:S01]  /*dd20*/  @!P3 STG.E.U8 desc[UR14][R28.64+0x30], R15 ;  /* 0x0000300f1c00b986 */ /* 0x000fe2000c10110e */
[----:B------:R-:W-:Y:S01]  /*dd30*/  ISETP.LT.OR P3, PT, R42, 0x39, !P1 ;  /* 0x000000392a00780c */ /* 0x000fe20004f61670 */
[----:B------:R-:W-:Y:S01]  /*dd40*/  FMUL R10, R10, UR20 ;  /* 0x000000140a0a7c20 */ /* 0x000fe20008400000 */
[----:B------:R-:W-:Y:S01]  /*dd50*/  FMUL R9, R9, UR20 ;  /* 0x0000001409097c20 */ /* 0x000fe20008400000 */
[----:B------:R-:W2:Y:S01]  /*dd60*/  LDL.LU R223, [R1+0x14] ;  /* 0x0000140001df7983 */ /* 0x000ea20000300800 */
[----:B------:R-:W-:-:S03]  /*dd70*/  FMUL R8, R8, UR20 ;  /* 0x0000001408087c20 */ /* 0x000fc60008400000 */
[----:B------:R-:W2:Y:S01]  /*dd80*/  LDL.LU R221, [R1+0x10] ;  /* 0x0000100001dd7983 */ /* 0x000ea20000300800 */
[----:B------:R-:W-:-:S03]  /*dd90*/  F2FP.SATFINITE.E4M3.F32.PACK_AB_MERGE_C R17, RZ, R10, RZ ;  /* 0x0000000aff11723e */ /* 0x000fc600048070ff */
[----:B------:R-:W2:Y:S01]  /*dda0*/  LDL.LU R220, [R1+0xc] ;  /* 0x00000c0001dc7983 */ /* 0x000ea20000300800 */
[----:B------:R-:W-:Y:S01]  /*ddb0*/  F2FP.SATFINITE.E4M3.F32.PACK_AB_MERGE_C R9, RZ, R9, RZ ;  /* 0x00000009ff09723e */ /* 0x000fe200048070ff */
[----:B------:R-:W-:Y:S01]  /*ddc0*/  FMUL R7, R7, UR20 ;  /* 0x0000001407077c20 */ /* 0x000fe20008400000 */
[----:B0-----:R-:W-:Y:S01]  /*ddd0*/  F2FP.SATFINITE.E4M3.F32.PACK_AB_MERGE_C R13, RZ, R8, RZ ;  /* 0x00000008ff0d723e */ /* 0x001fe200048070ff */
[----:B------:R0:W-:Y:S01]  /*dde0*/  @!P2 STG.E.U8 desc[UR14][R28.64+0x31], R11 ;  /* 0x0000310b1c00a986 */ /* 0x0001e2000c10110e */
[----:B------:R-:W-:Y:S01]  /*ddf0*/  ISETP.LT.OR P2, PT, R42, 0x3a, !P1 ;  /* 0x0000003a2a00780c */ /* 0x000fe20004f41670 */
[----:B-----5:R-:W-:Y:S01]  /*de00*/  FMUL R2, R2, UR20 ;  /* 0x0000001402027c20 */ /* 0x020fe20008400000 */
[----:B------:R-:W-:Y:S01]  /*de10*/  F2FP.SATFINITE.E4M3.F32.PACK_AB_MERGE_C R7, RZ, R7, RZ ;  /* 0x00000007ff07723e */ /* 0x000fe200048070ff */
[----:B------:R-:W-:Y:S01]  /*de20*/  @!P5 STG.E.U8 desc[UR14][R30.64+0x30], R17 ;  /* 0x000030111e00d986 */ /* 0x000fe2000c10110e */
[----:B------:R-:W-:Y:S01]  /*de30*/  FMUL R3, R3, UR20 ;  /* 0x0000001403037c20 */ /* 0x000fe20008400000 */
[----:B------:R-:W-:Y:S01]  /*de40*/  FMUL R4, R4, UR20 ;  /* 0x0000001404047c20 */ /* 0x000fe20008400000 */
[C---:B------:R-:W-:Y:S01]  /*de50*/  ISETP.LT.OR P5, PT, R42.reuse, 0x39, !P0 ;  /* 0x000000392a00780c */ /* 0x040fe200047a1670 */
[----:B------:R1:W-:Y:S01]  /*de60*/  @!P6 STG.E.U8 desc[UR14][R30.64+0x31], R9 ;  /* 0x000031091e00e986 */ /* 0x0003e2000c10110e */
[----:B------:R-:W-:Y:S01]  /*de70*/  ISETP.LT.OR P6, PT, R42, 0x3a, !P0 ;  /* 0x0000003a2a00780c */ /* 0x000fe200047c1670 */
[----:B------:R-:W-:Y:S01]  /*de80*/  FMUL R6, R6, UR20 ;  /* 0x0000001406067c20 */ /* 0x000fe20008400000 */
[----:B------:R-:W-:Y:S01]  /*de90*/  FMUL R5, R5, UR20 ;  /* 0x0000001405057c20 */ /* 0x000fe20008400000 */
[----:B------:R3:W-:Y:S01]  /*dea0*/  @!P3 STG.E.U8 desc[UR14][R28.64+0x38], R13 ;  /* 0x0000380d1c00b986 */ /* 0x0007e2000c10110e */
[----:B------:R-:W-:Y:S01]  /*deb0*/  ISETP.LT.OR P3, PT, R42, 0x41, !P1 ;  /* 0x000000412a00780c */ /* 0x000fe20004f61670 */
[----:B------:R-:W-:Y:S01]  /*dec0*/  FMUL R0, R0, UR20 ;  /* 0x0000001400007c20 */ /* 0x000fe20008400000 */
[----:B0-----:R-:W-:Y:S01]  /*ded0*/  F2FP.SATFINITE.E4M3.F32.PACK_AB_MERGE_C R11, RZ, R6, RZ ;  /* 0x00000006ff0b723e */ /* 0x001fe200048070ff */
[----:B------:R-:W2:Y:S01]  /*dee0*/  LDL.LU R224, [R1+0x1c] ;  /* 0x00001c0001e07983 */ /* 0x000ea20000300800 */
[----:B------:R-:W-:-:S03]  /*def0*/  F2FP.SATFINITE.E4M3.F32.PACK_AB_MERGE_C R5, RZ, R5, RZ ;  /* 0x00000005ff05723e */ /* 0x000fc600048070ff */
[----:B------:R0:W-:Y:S01]  /*df00*/  @!P2 STG.E.U8 desc[UR14][R28.64+0x39], R7 ;  /* 0x000039071c00a986 */ /* 0x0001e2000c10110e */
[----:B-1----:R-:W-:Y:S01]  /*df10*/  F2FP.SATFINITE.E4M3.F32.PACK_AB_MERGE_C R9, RZ, R4, RZ ;  /* 0x00000004ff09723e */ /* 0x002fe200048070ff */
[----:B------:R-:W-:Y:S01]  /*df20*/  FMUL R4, R226, UR20 ;  /* 0x00000014e2047c20 */ /* 0x000fe20008400000 */
[C---:B------:R-:W-:Y:S01]  /*df30*/  ISETP.LT.OR P2, PT, R42.reuse, 0x42, !P1 ;  /* 0x000000422a00780c */ /* 0x040fe20004f41670 */
[----:B------:R-:W-:Y:S01]  /*df40*/  @!P5 STG.E.U8 desc[UR14][R30.64+0x38], R11 ;  /* 0x0000380b1e00d986 */ /* 0x000fe2000c10110e */
[----:B---3--:R-:W-:Y:S01]  /*df50*/  F2FP.SATFINITE.E4M3.F32.PACK_AB_MERGE_C R13, RZ, R2, RZ ;  /* 0x00000002ff0d723e */ /* 0x008fe200048070ff */
[----:B----4-:R-:W-:Y:S01]  /*df60*/  FMUL R2, R225, UR20 ;  /* 0x00000014e1027c20 */ /* 0x010fe20008400000 */
[----:B------:R-:W-:Y:S01]  /*df70*/  ISETP.LT.OR P5, PT, R42, 0x41, !P0 ;  /* 0x000000412a00780c */ /* 0x000fe200047a1670 */
[----:B------:R-:W3:Y:S01]  /*df80*/  LDL.LU R225, [R1+0x20] ;  /* 0x0000200001e17983 */ /* 0x000ee20000300800 */
[----:B0-----:R-:W-:Y:S01]  /*df90*/  F2FP.SATFINITE.E4M3.F32.PACK_AB_MERGE_C R7, RZ, R3, RZ ;  /* 0x00000003ff07723e */ /* 0x001fe200048070ff */
[----:B------:R-:W-:-:S02]  /*dfa0*/  FMUL R3, R227, UR20 ;  /* 0x00000014e3037c20 */ /* 0x000fc40008400000 */
[----:B------:R0:W-:Y:S01]  /*dfb0*/  @!P6 STG.E.U8 desc[UR14][R30.64+0x39], R5 ;  /* 0x000039051e00e986 */ /* 0x0001e2000c10110e */
[----:B------:R-:W-:-:S03]  /*dfc0*/  ISETP.LT.OR P6, PT, R42, 0x42, !P0 ;  /* 0x000000422a00780c */ /* 0x000fc600047c1670 */
[----:B------:R-:W4:Y:S04]  /*dfd0*/  LDL.LU R227, [R1+0x24] ;  /* 0x0000240001e37983 */ /* 0x000f280000300800 */
[----:B------:R-:W4:Y:S04]  /*dfe0*/  LDL.LU R226, [R1+0x28] ;  /* 0x0000280001e27983 */ /* 0x000f280000300800 */
[----:B------:R-:W-:Y:S01]  /*dff0*/  @!P3 STG.E.U8 desc[UR14][R28.64+0x40], R9 ;  /* 0x000040091c00b986 */ /* 0x000fe2000c10110e */
[C---:B------:R-:W-:Y:S02]  /*e000*/  ISETP.LT.OR P3, PT, R42.reuse, 0x49, !P1 ;  /* 0x000000492a00780c */ /* 0x040fe40004f61670 */
[----:B0-----:R-:W-:Y:S01]  /*e010*/  F2FP.SATFINITE.E4M3.F32.PACK_AB_MERGE_C R5, RZ, R0, RZ ;  /* 0x00000000ff05723e */ /* 0x001fe200048070ff */
[----:B------:R0:W-:Y:S01]  /*e020*/  @!P2 STG.E.U8 desc[UR14][R28.64+0x41], R7 ;  /* 0x000041071c00a986 */ /* 0x0001e2000c10110e */
[----:B------:R-:W-:-:S03]  /*e030*/  ISETP.LT.OR P2, PT, R42, 0x4a, !P1 ;  /* 0x0000004a2a00780c */ /* 0x000fc60004f41670 */
[----:B------:R-:W-:Y:S01]  /*e040*/  @!P5 STG.E.U8 desc[UR14][R30.64+0x40], R13 ;  /* 0x0000400d1e00d986 */ /* 0x000fe2000c10110e */
[----:B------:R-:W-:-:S03]  /*e050*/  ISETP.LT.OR P5, PT, R42, 0x49, !P0 ;  /* 0x000000492a00780c */ /* 0x000fc600047a1670 */
[----:B------:R1:W-:Y:S01]  /*e060*/  @!P6 STG.E.U8 desc[UR14][R30.64+0x41], R5 ;  /* 0x000041051e00e986 */ /* 0x0003e2000c10110e */
[----:B0-----:R-:W-:Y:S02]  /*e070*/  F2FP.SATFINITE.E4M3.F32.PACK_AB_MERGE_C R7, RZ, R2, RZ ;  /* 0x00000002ff07723e */ /* 0x001fe400048070ff */
[----:B------:R-:W-:-:S03]  /*e080*/  ISETP.LT.OR P6, PT, R42, 0x4a, !P0 ;  /* 0x0000004a2a00780c */ /* 0x000fc600047c1670 */
[----:B------:R0:W-:Y:S01]  /*e090*/  @!P3 STG.E.U8 desc[UR14][R28.64+0x48], R7 ;  /* 0x000048071c00b986 */ /* 0x0001e2000c10110e */
[----:B------:R-:W-:Y:S02]  /*e0a0*/  ISETP.LT.OR P3, PT, R42, 0x51, !P1 ;  /* 0x000000512a00780c */ /* 0x000fe40004f61670 */
[----:B------:R-:W-:Y:S02]  /*e0b0*/  F2FP.SATFINITE.E4M3.F32.PACK_AB_MERGE_C R9, RZ, R3, RZ ;  /* 0x00000003ff09723e */ /* 0x000fe400048070ff */
[----:B------:R-:W-:-:S03]  /*e0c0*/  F2FP.SATFINITE.E4M3.F32.PACK_AB_MERGE_C R11, RZ, R4, RZ ;  /* 0x00000004ff0b723e */ /* 0x000fc600048070ff */
[----:B------:R0:W-:Y:S04]  /*e0d0*/  @!P2 STG.E.U8 desc[UR14][R28.64+0x49], R9 ;  /* 0x000049091c00a986 */ /* 0x0001e8000c10110e */
[----:B------:R-:W-:Y:S01]  /*e0e0*/  @!P5 STG.E.U8 desc[UR14][R30.64+0x48], R11 ;  /* 0x0000480b1e00d986 */ /* 0x000fe2000c10110e */
[----:B--2---:R-:W-:Y:S01]  /*e0f0*/  FMUL R2, R221, UR20 ;  /* 0x00000014dd027c20 */ /* 0x004fe20008400000 */
[----:B------:R-:W-:Y:S02]  /*e100*/  FMUL R0, R220, UR20 ;  /* 0x00000014dc007c20 */ /* 0x000fe40008400000 */
[----:B------:R-:W2:Y:S04]  /*e110*/  LDL.LU R220, [R1+0x2c] ;  /* 0x00002c0001dc7983 */ /* 0x000ea80000300800 */
[----:B------:R-:W2:Y:S01]  /*e120*/  LDL.LU R221, [R1+0x30] ;  /* 0x0000300001dd7983 */ /* 0x000ea20000300800 */
[----:B-1----:R-:W-:Y:S01]  /*e130*/  F2FP.SATFINITE.E4M3.F32.PACK_AB_MERGE_C R5, RZ, R0, RZ ;  /* 0x00000000ff05723e */ /* 0x002fe200048070ff */
[----:B------:R-:W-:Y:S01]  /*e140*/  FMUL R0, R222, UR20 ;  /* 0x00000014de007c20 */ /* 0x000fe20008400000 */
[----:B------:R-:W-:Y:S01]  /*e150*/  FMUL R3, R223, UR20 ;  /* 0x00000014df037c20 */ /* 0x000fe20008400000 */
[----:B0-----:R-:W-:Y:S01]  /*e160*/  F2FP.SATFINITE.E4M3.F32.PACK_AB_MERGE_C R7, RZ, R2, RZ ;  /* 0x00000002ff07723e */ /* 0x001fe200048070ff */
[----:B------:R-:W2:Y:S02]  /*e170*/  LDL.LU R223, [R1+0x34] ;  /* 0x0000340001df7983 */ /* 0x000ea40000300800 */
[----:B------:R-:W-:-:S02]  /*e180*/  F2FP.SATFINITE.E4M3.F32.PACK_AB_MERGE_C R13, RZ, R0, RZ ;  /* 0x00000000ff0d723e */ /* 0x000fc400048070ff */
[----:B------:R-:W2:Y:S01]  /*e190*/  LDL.LU R222, [R1+0x38] ;  /* 0x0000380001de7983 */ /* 0x000ea20000300800 */
[----:B------:R-:W-:Y:S01]  /*e1a0*/  F2FP.SATFINITE.E4M3.F32.PACK_AB_MERGE_C R9, RZ, R3, RZ ;  /* 0x00000003ff09723e */ /* 0x000fe200048070ff */
[----:B------:R-:W-:Y:S02]  /*e1b0*/  FMUL R2, R224, UR20 ;  /* 0x00000014e0027c20 */ /* 0x000fe40008400000 */
[----:B------:R-:W2:Y:S04]  /*e1c0*/  LDL.LU R224, [R1+0x3c] ;  /* 0x00003c0001e07983 */ /* 0x000ea80000300800 */
[----:B------:R-:W-:Y:S01]  /*e1d0*/  @!P6 STG.E.U8 desc[UR14][R30.64+0x49], R5 ;  /* 0x000049051e00e986 */ /* 0x000fe2000c10110e */
[----:B---3--:R-:W-:-:S03]  /*e1e0*/  FMUL R0, R225, UR20 ;  /* 0x00000014e1007c20 */ /* 0x008fc60008400000 */
[----:B------:R0:W-:Y:S04]  /*e1f0*/  @!P3 STG.E.U8 desc[UR14][R28.64+0x50], R7 ;  /* 0x000050071c00b986 */ /* 0x0001e8000c10110e */
[----:B------:R-:W3:Y:S01]  /*e200*/  LDL.LU R225, [R1+0x40] ;  /* 0x0000400001e17983 */ /* 0x000ee20000300800 */
[----:B----4-:R-:W-:-:S03]  /*e210*/  FMUL R3, R227, UR20 ;  /* 0x00000014e3037c20 */ /* 0x010fc60008400000 */
[----:B------:R-:W4:Y:S01]  /*e220*/  LDL.LU R227, [R1+0x44] ;  /* 0x0000440001e37983 */ /* 0x000f220000300800 */
[----:B0-----:R-:W-:Y:S01]  /*e230*/  F2FP.SATFINITE.E4M3.F32.PACK_AB_MERGE_C R7, RZ, R0, RZ ;  /* 0x00000000ff07723e */ /* 0x001fe200048070ff */
[----:B------:R-:W-:Y:S02]  /*e240*/  FMUL R0, R226, UR20 ;  /* 0x00000014e2007c20 */ /* 0x000fe40008400000 */
[----:B------:R-:W4:Y:S01]  /*e250*/  LDL.LU R226, [R1+0x48] ;  /* 0x0000480001e27983 */ /* 0x000f220000300800 */
[C---:B------:R-:W-:Y:S02]  /*e260*/  ISETP.LT.OR P2, PT, R42.reuse, 0x52, !P1 ;  /* 0x000000522a00780c */ /* 0x040fe40004f41670 */
[C---:B------:R-:W-:Y:S01]  /*e270*/  ISETP.LT.OR P6, PT, R42.reuse, 0x52, !P0 ;  /* 0x000000522a00780c */ /* 0x040fe200047c1670 */
[----:B------:R-:W4:Y:S01]  /*e280*/  LDL.LU R218, [R1+0x4c] ;  /* 0x00004c0001da7983 */ /* 0x000f220000300800 */
[----:B------:R-:W-:Y:S02]  /*e290*/  F2FP.SATFINITE.E4M3.F32.PACK_AB_MERGE_C R5, RZ, R2, RZ ;  /* 0x00000002ff05723e */ /* 0x000fe400048070ff */
[----:B------:R-:W-:-:S02]  /*e2a0*/  ISETP.LT.OR P5, PT, R42, 0x51, !P0 ;  /* 0x000000512a00780c */ /* 0x000fc400047a1670 */
[----:B------:R-:W-:Y:S02]  /*e2b0*/  F2FP.SATFINITE.E4M3.F32.PACK_AB_MERGE_C R11, RZ, R0, RZ ;  /* 0x00000000ff0b723e */ /* 0x000fe400048070ff */
[----:B------:R-:W-:-:S03]  /*e2c0*/  ISETP.LT.OR P3, PT, R42, 0x59, !P1 ;  /* 0x000000592a00780c */ /* 0x000fc60004f61670 */
[----:B------:R0:W-:Y:S01]  /*e2d0*/  @!P2 STG.E.U8 desc[UR14][R28.64+0x51], R9 ;  /* 0x000051091c00a986 */ /* 0x0001e2000c10110e */
[----:B------:R-:W-:-:S03]  /*e2e0*/  ISETP.LT.OR P2, PT, R42, 0x5a, !P1 ;  /* 0x0000005a2a00780c */ /* 0x000fc60004f41670 */
[----:B------:R1:W-:Y:S01]  /*e2f0*/  @!P6 STG.E.U8 desc[UR14][R30.64+0x51], R5 ;  /* 0x000051051e00e986 */ /* 0x0003e2000c10110e */
[----:B------:R-:W-:-:S03]  /*e300*/  ISETP.LT.OR P6, PT, R42, 0x5a, !P0 ;  /* 0x0000005a2a00780c */ /* 0x000fc600047c1670 */
[----:B------:R-:W-:Y:S01]  /*e310*/  @!P5 STG.E.U8 desc[UR14][R30.64+0x50], R13 ;  /* 0x0000500d1e00d986 */ /* 0x000fe2000c10110e */
[----:B0-----:R-:W-:-:S03]  /*e320*/  F2FP.SATFINITE.E4M3.F32.PACK_AB_MERGE_C R9, RZ, R3, RZ ;  /* 0x00000003ff09723e */ /* 0x001fc600048070ff */
[----:B------:R0:W-:Y:S04]  /*e330*/  @!P3 STG.E.U8 desc[UR14][R28.64+0x58], R7 ;  /* 0x000058071c00b986 */ /* 0x0001e8000c10110e */
[----:B------:R0:W-:Y:S01]  /*e340*/  @!P2 STG.E.U8 desc[UR14][R28.64+0x59], R9 ;  /* 0x000059091c00a986 */ /* 0x0001e2000c10110e */
[----:B--2---:R-:W-:-:S03]  /*e350*/  FMUL R0, R220, UR20 ;  /* 0x00000014dc007c20 */ /* 0x004fc60008400000 */
[----:B------:R-:W2:Y:S01]  /*e360*/  LDL.LU R220, [R1+0x50] ;  /* 0x0000500001dc7983 */ /* 0x000ea20000300800 */
[----:B------:R-:W-:-:S03]  /*e370*/  FMUL R2, R221, UR20 ;  /* 0x00000014dd027c20 */ /* 0x000fc60008400000 */
[----:B------:R-:W2:Y:S01]  /*e380*/  LDL.LU R221, [R1+0x54] ;  /* 0x0000540001dd7983 */ /* 0x000ea20000300800 */
[----:B-1----:R-:W-:Y:S01]  /*e390*/  F2FP.SATFINITE.E4M3.F32.PACK_AB_MERGE_C R5, RZ, R0, RZ ;  /* 0x00000000ff05723e */ /* 0x002fe200048070ff */
[----:B------:R-:W-:Y:S02]  /*e3a0*/  FMUL R3, R223, UR20 ;  /* 0x00000014df037c20 */ /* 0x000fe40008400000 */
[----:B------:R-:W2:Y:S01]  /*e3b0*/  LDL.LU R223, [R1+0x58] ;  /* 0x0000580001df7983 */ /* 0x000ea20000300800 */
[----:B0-----:R-:W-:Y:S01]  /*e3c0*/  F2FP.SATFINITE.E4M3.F32.PACK_AB_MERGE_C R7, RZ, R2, RZ ;  /* 0x00000002ff07723e */ /* 0x001fe200048070ff */
[----:B------:R-:W-:Y:S01]  /*e3d0*/  FMUL R4, R222, UR20 ;  /* 0x00000014de047c20 */ /* 0x000fe20008400000 */
[----:B------:R-:W-:Y:S01]  /*e3e0*/  F2FP.SATFINITE.E4M3.F32.PACK_AB_MERGE_C R9, RZ, R3, RZ ;  /* 0x00000003ff09723e */ /* 0x000fe200048070ff */
[----:B------:R-:W2:Y:S01]  /*e3f0*/  LDL.LU R222, [R1+0x5c] ;  /* 0x00005c0001de7983 */ /* 0x000ea20000300800 */
[----:B------:R-:W-:-:S03]  /*e400*/  FMUL R0, R224, UR20 ;  /* 0x00000014e0007c20 */ /* 0x000fc60008400000 */
[----:B------:R0:W-:Y:S04]  /*e410*/  @!P6 STG.E.U8 desc[UR14][R30.64+0x59], R5 ;  /* 0x000059051e00e986 */ /* 0x0001e8000c10110e */
[----:B------:R-:W2:Y:S01]  /*e420*/  LDL.LU R224, [R1+0x60] ;  /* 0x0000600001e07983 */ /* 0x000ea20000300800 */
[----:B0-----:R-:W-:Y:S01]  /*e430*/  F2FP.SATFINITE.E4M3.F32.PACK_AB_MERGE_C R5, RZ, R0, RZ ;  /* 0x00000000ff05723e */ /* 0x001fe200048070ff */
[----:B---3--:R-:W-:Y:S02]  /*e440*/  FMUL R2, R225, UR20 ;  /* 0x00000014e1027c20 */ /* 0x008fe40008400000 */
[----:B------:R-:W3:Y:S01]  /*e450*/  LDL.LU R225, [R1+0x64] ;  /* 0x0000640001e17983 */ /* 0x000ee20000300800 */
[----:B----4-:R-:W-:-:S03]  /*e460*/  FMUL R3, R227, UR20 ;  /* 0x00000014e3037c20 */ /* 0x010fc60008400000 */
[----:B------:R-:W4:Y:S01]  /*e470*/  LDL.LU R227, [R1+0x68] ;  /* 0x0000680001e37983 */ /* 0x000f220000300800 */
[----:B------:R-:W-:-:S03]  /*e480*/  FMUL R0, R226, UR20 ;  /* 0x00000014e2007c20 */ /* 0x000fc60008400000 */
[----:B------:R-:W4:Y:S01]  /*e490*/  LDL.LU R226, [R1+0x6c] ;  /* 0x00006c0001e27983 */ /* 0x000f220000300800 */
[C---:B------:R-:W-:Y:S02]  /*e4a0*/  ISETP.LT.OR P5, PT, R42.reuse, 0x59, !P0 ;  /* 0x000000592a00780c */ /* 0x040fe400047a1670 */
[C---:B------:R-:W-:Y:S02]  /*e4b0*/  ISETP.LT.OR P2, PT, R42.reuse, 0x62, !P1 ;  /* 0x000000622a00780c */ /* 0x040fe40004f41670 */
[C---:B------:R-:W-:Y:S02]  /*e4c0*/  ISETP.LT.OR P3, PT, R42.reuse, 0x61, !P1 ;  /* 0x000000612a00780c */ /* 0x040fe40004f61670 */
[----:B------:R-:W-:-:S07]  /*e4d0*/  ISETP.LT.OR P6, PT, R42, 0x62, !P0 ;  /* 0x000000622a00780c */ /* 0x000fce00047c1670 */
[----:B------:R-:W-:Y:S01]  /*e4e0*/  @!P5 STG.E.U8 desc[UR14][R30.64+0x58], R11 ;  /* 0x0000580b1e00d986 */ /* 0x000fe2000c10110e */
[----:B------:R-:W-:-:S03]  /*e4f0*/  ISETP.LT.OR P5, PT, R42, 0x61, !P0 ;  /* 0x000000612a00780c */ /* 0x000fc600047a1670 */
[----:B------:R0:W-:Y:S01]  /*e500*/  @!P2 STG.E.U8 desc[UR14][R28.64+0x61], R9 ;  /* 0x000061091c00a986 */ /* 0x0001e2000c10110e */
[----:B------:R-:W-:-:S03]  /*e510*/  ISETP.LT.OR P2, PT, R42, 0x6a, !P1 ;  /* 0x0000006a2a00780c */ /* 0x000fc60004f41670 */
[----:B------:R1:W-:Y:S01]  /*e520*/  @!P3 STG.E.U8 desc[UR14][R28.64+0x60], R7 ;  /* 0x000060071c00b986 */ /* 0x0003e2000c10110e */
[----:B------:R-:W-:Y:S02]  /*e530*/  ISETP.LT.OR P3, PT, R42, 0x69, !P1 ;  /* 0x000000692a00780c */ /* 0x000fe40004f61670 */
[----:B------:R-:W-:Y:S01]  /*e540*/  F2FP.SATFINITE.E4M3.F32.PACK_AB_MERGE_C R13, RZ, R4, RZ ;  /* 0x00000004ff0d723e */ /* 0x000fe200048070ff */
[----:B------:R1:W-:Y:S01]  /*e550*/  @!P6 STG.E.U8 desc[UR14][R30.64+0x61], R5 ;  /* 0x000061051e00e986 */ /* 0x0003e2000c10110e */
[----:B0-----:R-:W-:-:S03]  /*e560*/  F2FP.SATFINITE.E4M3.F32.PACK_AB_MERGE_C R9, RZ, R3, RZ ;  /* 0x00000003ff09723e */ /* 0x001fc600048070ff */
[----:B------:R-:W-:Y:S01]  /*e570*/  @!P5 STG.E.U8 desc[UR14][R30.64+0x60], R13 ;  /* 0x0000600d1e00d986 */ /* 0x000fe2000c10110e */
[----:B-1----:R-:W-:-:S03]  /*e580*/  F2FP.SATFINITE.E4M3.F32.PACK_AB_MERGE_C R7, RZ, R2, RZ ;  /* 0x00000002ff07723e */ /* 0x002fc600048070ff */
[----:B------:R-:W-:Y:S01]  /*e590*/  @!P2 STG.E.U8 desc[UR14][R28.64+0x69], R9 ;  /* 0x000069091c00a986 */ /* 0x000fe2000c10110e */
[C---:B------:R-:W-:Y:S02]  /*e5a0*/  ISETP.LT.OR P5, PT, R42.reuse, 0x69, !P0 ;  /* 0x000000692a00780c */ /* 0x040fe400047a1670 */
[C---:B------:R-:W-:Y:S01]  /*e5b0*/  ISETP.LT.OR P6, PT, R42.reuse, 0x6a, !P0 ;  /* 0x0000006a2a00780c */ /* 0x040fe200047c1670 */
[----:B------:R0:W-:Y:S01]  /*e5c0*/  @!P3 STG.E.U8 desc[UR14][R28.64+0x68], R7 ;  /* 0x000068071c00b986 */ /* 0x0001e2000c10110e */
[----:B------:R-:W-:Y:S01]  /*e5d0*/  ISETP.LT.OR P2, PT, R42, 0x72, !P1 ;  /* 0x000000722a00780c */ /* 0x000fe20004f41670 */
[----:B------:R-:W-:Y:S01]  /*e5e0*/  FMUL R2, R218, UR20 ;  /* 0x00000014da027c20 */ /* 0x000fe20008400000 */
[----:B------:R-:W-:Y:S02]  /*e5f0*/  ISETP.LT.OR P3, PT, R42, 0x71, !P1 ;  /* 0x000000712a00780c */ /* 0x000fe40004f61670 */
[----:B------:R-:W-:Y:S02]  /*e600*/  F2FP.SATFINITE.E4M3.F32.PACK_AB_MERGE_C R11, RZ, R0, RZ ;  /* 0x00000000ff0b723e */ /* 0x000fe400048070ff */
[----:B------:R-:W-:-:S03]  /*e610*/  F2FP.SATFINITE.E4M3.F32.PACK_AB_MERGE_C R5, RZ, R2, RZ ;  /* 0x00000002ff05723e */ /* 0x000fc600048070ff */
[----:B------:R-:W-:Y:S01]  /*e620*/  @!P5 STG.E.U8 desc[UR14][R30.64+0x68], R11 ;  /* 0x0000680b1e00d986 */ /* 0x000fe2000c10110e */
[----:B------:R-:W-:-:S03]  /*e630*/  ISETP.LT.OR P5, PT, R42, 0x71, !P0 ;  /* 0x000000712a00780c */ /* 0x000fc600047a1670 */
[----:B------:R-:W-:Y:S01]  /*e640*/  @!P6 STG.E.U8 desc[UR14][R30.64+0x69], R5 ;  /* 0x000069051e00e986 */ /* 0x000fe2000c10110e */
[----:B------:R-:W-:Y:S01]  /*e650*/  ISETP.LT.OR P6, PT, R42, 0x72, !P0 ;  /* 0x000000722a00780c */ /* 0x000fe200047c1670 */
[----:B--2---:R-:W-:Y:S01]  /*e660*/  FMUL R0, R220, UR20 ;  /* 0x00000014dc007c20 */ /* 0x004fe20008400000 */
[----:B------:R-:W-:-:S04]  /*e670*/  FMUL R3, R221, UR20 ;  /* 0x00000014dd037c20 */ /* 0x000fc80008400000 */
[----:B0-----:R-:W-:Y:S02]  /*e680*/  F2FP.SATFINITE.E4M3.F32.PACK_AB_MERGE_C R7, RZ, R0, RZ ;  /* 0x00000000ff07723e */ /* 0x001fe400048070ff */
[----:B------:R-:W-:Y:S01]  /*e690*/  F2FP.SATFINITE.E4M3.F32.PACK_AB_MERGE_C R9, RZ, R3, RZ ;  /* 0x00000003ff09723e */ /* 0x000fe200048070ff */
[----:B------:R-:W-:Y:S02]  /*e6a0*/  FMUL R0, R223, UR20 ;  /* 0x00000014df007c20 */ /* 0x000fe40008400000 */
[----:B------:R0:W-:Y:S01]  /*e6b0*/  @!P3 STG.E.U8 desc[UR14][R28.64+0x70], R7 ;  /* 0x000070071c00b986 */ /* 0x0001e2000c10110e */
[----:B------:R-:W-:-:S03]  /*e6c0*/  ISETP.LT.OR P3, PT, R42, 0x79, !P0 ;  /* 0x000000792a00780c */ /* 0x000fc60004761670 */
[----:B------:R1:W-:Y:S01]  /*e6d0*/  @!P2 STG.E.U8 desc[UR14][R28.64+0x71], R9 ;  /* 0x000071091c00a986 */ /* 0x0003e2000c10110e */
[C---:B------:R-:W-:Y:S02]  /*e6e0*/  ISETP.LT.OR P2, PT, R42.reuse, 0x79, !P1 ;  /* 0x000000792a00780c */ /* 0x040fe40004f41670 */
[----:B------:R-:W-:Y:S02]  /*e6f0*/  ISETP.LT.OR P1, PT, R42, 0x7a, !P1 ;  /* 0x0000007a2a00780c */ /* 0x000fe40004f21670 */
[----:B------:R-:W-:Y:S01]  /*e700*/  F2FP.SATFINITE.E4M3.F32.PACK_AB_MERGE_C R13, RZ, R0, RZ ;  /* 0x00000000ff0d723e */ /* 0x000fe200048070ff */
[----:B------:R-:W-:Y:S01]  /*e710*/  FMUL R0, R222, UR20 ;  /* 0x00000014de007c20 */ /* 0x000fe20008400000 */
[----:B------:R-:W-:Y:S01]  /*e720*/  ISETP.LT.OR P0, PT, R42, 0x7a, !P0 ;  /* 0x0000007a2a00780c */ /* 0x000fe20004701670 */
[----:B------:R-:W-:-:S03]  /*e730*/  FMUL R2, R224, UR20 ;  /* 0x00000014e0027c20 */ /* 0x000fc60008400000 */
[----:B0-----:R-:W-:Y:S02]  /*e740*/  F2FP.SATFINITE.E4M3.F32.PACK_AB_MERGE_C R7, RZ, R0, RZ ;  /* 0x00000000ff07723e */ /* 0x001fe400048070ff */
[----:B-1----:R-:W-:Y:S01]  /*e750*/  F2FP.SATFINITE.E4M3.F32.PACK_AB_MERGE_C R9, RZ, R2, RZ ;  /* 0x00000002ff09723e */ /* 0x002fe200048070ff */
[----:B---3--:R-:W-:Y:S01]  /*e760*/  FMUL R3, R225, UR20 ;  /* 0x00000014e1037c20 */ /* 0x008fe20008400000 */
[----:B----4-:R-:W-:Y:S01]  /*e770*/  FMUL R4, R227, UR20 ;  /* 0x00000014e3047c20 */ /* 0x010fe20008400000 */
[----:B------:R-:W-:-:S03]  /*e780*/  FMUL R5, R226, UR20 ;  /* 0x00000014e2057c20 */ /* 0x000fc60008400000 */
[----:B------:R-:W-:Y:S02]  /*e790*/  F2FP.SATFINITE.E4M3.F32.PACK_AB_MERGE_C R3, RZ, R3, RZ ;  /* 0x00000003ff03723e */ /* 0x000fe400048070ff */
[----:B------:R-:W-:Y:S02]  /*e7a0*/  F2FP.SATFINITE.E4M3.F32.PACK_AB_MERGE_C R11, RZ, R4, RZ ;  /* 0x00000004ff0b723e */ /* 0x000fe400048070ff */
[----:B------:R-:W-:Y:S01]  /*e7b0*/  F2FP.SATFINITE.E4M3.F32.PACK_AB_MERGE_C R5, RZ, R5, RZ ;  /* 0x00000005ff05723e */ /* 0x000fe200048070ff */
[----:B------:R0:W-:Y:S04]  /*e7c0*/  @!P5 STG.E.U8 desc[UR14][R30.64+0x70], R13 ;  /* 0x0000700d1e00d986 */ /* 0x0001e8000c10110e */
[----:B------:R0:W-:Y:S04]  /*e7d0*/  @!P6 STG.E.U8 desc[UR14][R30.64+0x71], R7 ;  /* 0x000071071e00e986 */ /* 0x0001e8000c10110e */
[----:B------:R0:W-:Y:S04]  /*e7e0*/  @!P2 STG.E.U8 desc[UR14][R28.64+0x78], R9 ;  /* 0x000078091c00a986 */ /* 0x0001e8000c10110e */
[----:B------:R0:W-:Y:S04]  /*e7f0*/  @!P1 STG.E.U8 desc[UR14][R28.64+0x79], R3 ;  /* 0x000079031c009986 */ /* 0x0001e8000c10110e */
[----:B------:R0:W-:Y:S04]  /*e800*/  @!P3 STG.E.U8 desc[UR14][R30.64+0x78], R11 ;  /* 0x0000780b1e00b986 */ /* 0x0001e8000c10110e */
[----:B------:R0:W-:Y:S02]  /*e810*/  @!P0 STG.E.U8 desc[UR14][R30.64+0x79], R5 ;  /* 0x000079051e008986 */ /* 0x0001e4000c10110e */
.L_x_293:
[----:B------:R-:W-:Y:S05]  /*e820*/  BSYNC B0 ;  /* 0x0000000000007941 */ /* 0x000fea0003800000 */
.L_x_35:
[----:B0----5:R-:W2:Y:S04]  /*e830*/  LDL.LU R3, [R1+0x78] ;  /* 0x0000780001037983 */ /* 0x021ea80000300800 */
[----:B------:R-:W2:Y:S01]  /*e840*/  LDL.LU R2, [R1+0x7c] ;  /* 0x00007c0001027983 */ /* 0x000ea20000300800 */
[----:B------:R-:W-:Y:S01]  /*e850*/  ULDC UR6, c[0x0][0xc] ;  /* 0x0000030000067ab9 */ /* 0x000fe20000000800 */
[----:B------:R-:W-:Y:S01]  /*e860*/  ULDC UR7, c[0x0][0x10] ;  /* 0x0000040000077ab9 */ /* 0x000fe20000000800 */
[----:B------:R-:W2:Y:S01]  /*e870*/  LDC R5, c[0x0][0x14] ;  /* 0x00000500ff057b82 */ /* 0x000ea20000000800 */
[----:B------:R-:W-:Y:S01]  /*e880*/  UIMAD.WIDE.U32 UR6, UR6, UR7, URZ ;  /* 0x00000007060672a5 */ /* 0x000fe2000f8e003f */
[----:B------:R-:W-:Y:S01]  /*e890*/  PRMT R0, RZ, 0x7610, R0 ;  /* 0x00007610ff007816 */ /* 0x000fe20000000000 */
[----:B------:R-:W-:-:S04]  /*e8a0*/  UMOV UR12, 0xffffffff ;  /* 0xffffffff000c7882 */ /* 0x000fc80000000000 */
[----:B--2---:R-:W-:-:S04]  /*e8b0*/  IMAD.WIDE.U32 R2, R5, UR6, R2 ;  /* 0x0000000605027c25 */ /* 0x004fc8000f8e0002 */
[----:B------:R-:W-:Y:S01]  /*e8c0*/  IMAD R5, R5, UR7, RZ ;  /* 0x0000000705057c24 */ /* 0x000fe2000f8e02ff */
[----:B------:R-:W-:Y:S01]  /*e8d0*/  ULDC.64 UR6, c[0x0][0x650] ;  /* 0x0001940000067ab9 */ /* 0x000fe20000000a00 */
[----:B------:R-:W-:Y:S01]  /*e8e0*/  IMAD.MOV.U32 R19, RZ, RZ, R2 ;  /* 0x000000ffff137224 */ /* 0x000fe200078e0002 */
[----:B------:R-:W-:Y:S01]  /*e8f0*/  ISETP.GE.U32.AND P0, PT, R2, UR6, PT ;  /* 0x0000000602007c0c */ /* 0x000fe2000bf06070 */
[----:B------:R-:W-:Y:S02]  /*e900*/  IMAD.IADD R22, R3, 0x1, R5 ;  /* 0x0000000103167824 */ /* 0x000fe400078e0205 */
[----:B------:R-:W-:-:S03]  /*e910*/  IMAD.MOV.U32 R2, RZ, RZ, -0x1 ;  /* 0xffffffffff027424 */ /* 0x000fc600078e00ff */
[----:B------:R0:W-:Y:S01]  /*e920*/  STL [R1+0x78], R22 ;  /* 0x0000781601007387 */ /* 0x0001e20000100800 */
[----:B------:R-:W-:-:S03]  /*e930*/  ISETP.GE.U32.AND.EX P0, PT, R22, UR7, PT, P0 ;  /* 0x0000000716007c0c */ /* 0x000fc6000bf06100 */
[----:B------:R0:W-:Y:S04]  /*e940*/  STL [R1+0x7c], R19 ;  /* 0x00007c1301007387 */ /* 0x0001e80000100800 */
[----:B------:R0:W-:Y:S06]  /*e950*/  STL [R1+0x80], R2 ;  /* 0x0000800201007387 */ /* 0x0001ec0000100800 */
[----:B------:R-:W-:Y:S05]  /*e960*/  @P0 BRA `(.L_x_294) ;  /* 0x00000004006c0947 */ /* 0x000fea0003800000 */
[----:B------:R-:W2:Y:S01]  /*e970*/  S2R R14, SR_CTAID.X ;  /* 0x00000000000e7919 */ /* 0x000ea20000002500 */
[----:B------:R-:W5:Y:S01]  /*e980*/  LDC.64 R8, c[0x0][0x628] ;  /* 0x00018a00ff087b82 */ /* 0x000f620000000a00 */
[----:B------:R-:W-:Y:S01]  /*e990*/  ULDC UR6, c[0x0][0x150] ;  /* 0x0000540000067ab9 */ /* 0x000fe20000000800 */
[----:B------:R-:W-:Y:S01]  /*e9a0*/  IMAD.MOV.U32 R6, RZ, RZ, R19 ;  /* 0x000000ffff067224 */ /* 0x000fe200078e0013 */
[----:B------:R-:W0:Y:S01]  /*e9b0*/  S2R R16, SR_CTAID.Y ;  /* 0x0000000000107919 */ /* 0x000e220000002600 */
[----:B------:R-:W-:-:S04]  /*e9c0*/  IMAD.MOV.U32 R7, RZ, RZ, R22 ;  /* 0x000000ffff077224 */ /* 0x000fc800078e0016 */
[----:B------:R-:W0:Y:S08]  /*e9d0*/  LDC R17, c[0x0][0x144] ;  /* 0x00005100ff117b82 */ /* 0x000e300000000800 */
[----:B------:R-:W0:Y:S08]  /*e9e0*/  LDC R10, c[0x0][0x630] ;  /* 0x00018c00ff0a7b82 */ /* 0x000e300000000800 */
[----:B------:R-:W0:Y:S01]  /*e9f0*/  LDC.64 R12, c[0x0][0x620] ;  /* 0x00018800ff0c7b82 */ /* 0x000e220000000a00 */
[----:B-----5:R-:W-:-:S04]  /*ea00*/  ISETP.NE.U32.AND P0, PT, R8, RZ, PT ;  /* 0x000000ff0800720c */ /* 0x020fc80003f05070 */
[----:B------:R-:W-:Y:S02]  /*ea10*/  ISETP.NE.AND.EX P0, PT, R9, RZ, PT, P0 ;  /* 0x000000ff0900720c */ /* 0x000fe40003f05300 */
[----:B--2---:R-:W-:-:S05]  /*ea20*/  I2FP.F32.U32 R0, R14 ;  /* 0x0000000e00007245 */ /* 0x004fca0000201000 */
[----:B------:R-:W-:-:S04]  /*ea30*/  FMUL R0, R0, UR6 ;  /* 0x0000000600007c20 */ /* 0x000fc80008400000 */
[----:B------:R2:W0:Y:S02]  /*ea40*/  F2I.U32.TRUNC.NTZ R15, R0 ;  /* 0x00000000000f7305 */ /* 0x000424000020f000 */
[----:B------:R-:W-:Y:S05]  /*ea50*/  @!P0 BRA `(.L_x_295) ;  /* 0x0000000000288947 */ /* 0x000fea0003800000 */
[----:B--2---:R-:W2:Y:S02]  /*ea60*/  LDC R0, c[0x0][0x634] ;  /* 0x00018d00ff007b82 */ /* 0x004ea40000000800 */
[----:B--2---:R-:W-:-:S05]  /*ea70*/  IADD3 R7, P0, R19, R0, RZ ;  /* 0x0000000013077210 */ /* 0x004fca0007f1e0ff */
[----:B------:R-:W-:-:S04]  /*ea80*/  IMAD.X R11, RZ, RZ, R22, P0 ;  /* 0x000000ffff0b7224 */ /* 0x000fc800000e0616 */
[----:B0-----:R-:W-:-:S04]  /*ea90*/  IMAD.WIDE.U32 R2, R11, R8, RZ ;  /* 0x000000080b027225 */ /* 0x001fc800078e00ff */
[----:B------:R-:W-:-:S04]  /*eaa0*/  IMAD.WIDE.U32 R4, P0, R7, R9, R2 ;  /* 0x0000000907047225 */ /* 0x000fc80007800002 */
[----:B------:R-:W-:-:S04]  /*eab0*/  IMAD.WIDE.U32 R2, R7, R8, RZ ;  /* 0x0000000807027225 */ /* 0x000fc800078e00ff */
[----:B------:R-:W-:Y:S01]  /*eac0*/  IMAD.X R7, RZ, RZ, RZ, P0 ;  /* 0x000000ffff077224 */ /* 0x000fe200000e06ff */
[----:B------:R-:W-:Y:S01]  /*ead0*/  IADD3 RZ, P0, R3, R4, RZ ;  /* 0x0000000403ff7210 */ /* 0x000fe20007f1e0ff */
[----:B------:R-:W-:-:S04]  /*eae0*/  IMAD.MOV.U32 R6, RZ, RZ, R5 ;  /* 0x000000ffff067224 */ /* 0x000fc800078e0005 */
[----:B------:R-:W-:-:S08]  /*eaf0*/  IMAD.WIDE.U32.X R6, R11, R9, R6, P0 ;  /* 0x000000090b067225 */ /* 0x000fd000000e0406 */
.L_x_295:
[-CC-:B0-----:R-:W-:Y:S01]  /*eb00*/  SHF.R.U64 R24, R6, R10.reuse, R7.reuse ;  /* 0x0000000a06187219 */ /* 0x181fe20000001207 */
[----:B------:R-:W0:Y:S01]  /*eb10*/  LDC.64 R20, c[0x0][0x640] ;  /* 0x00019000ff147b82 */ /* 0x000e220000000a00 */
[----:B--2---:R-:W-:Y:S01]  /*eb20*/  SHF.R.U32.HI R0, RZ, R10, R7 ;  /* 0x0000000aff007219 */ /* 0x004fe20000011607 */
[----:B------:R-:W-:Y:S01]  /*eb30*/  IMAD.MOV.U32 R2, RZ, RZ, R19 ;  /* 0x000000ffff027224 */ /* 0x000fe200078e0013 */
[----:B------:R-:W-:Y:S01]  /*eb40*/  IADD3 R5, P0, RZ, -R24, RZ ;  /* 0x80000018ff057210 */ /* 0x000fe20007f1e0ff */
[----:B------:R-:W-:Y:S01]  /*eb50*/  IMAD.MOV R15, RZ, RZ, -R15 ;  /* 0x000000ffff0f7224 */ /* 0x000fe200078e0a0f */
[----:B------:R-:W-:Y:S01]  /*eb60*/  ULDC UR6, c[0x0][0x154] ;  /* 0x0000550000067ab9 */ /* 0x000fe20000000800 */
[----:B------:R-:W-:Y:S02]  /*eb70*/  IMAD.MOV.U32 R7, RZ, RZ, 0x1 ;  /* 0x00000001ff077424 */ /* 0x000fe400078e00ff */
[----:B------:R-:W2:Y:S01]  /*eb80*/  LDC R4, c[0x0][0x618] ;  /* 0x00018600ff047b82 */ /* 0x000ea20000000800 */
[----:B------:R-:W-:-:S02]  /*eb90*/  IMAD.X R3, RZ, RZ, ~R0, P0 ;  /* 0x000000ffff037224 */ /* 0x000fc400000e0e00 */
[----:B------:R-:W-:Y:S02]  /*eba0*/  IMAD R15, R17, R15, R14 ;  /* 0x0000000f110f7224 */ /* 0x000fe400078e020e */
[-C--:B------:R-:W-:Y:S02]  /*ebb0*/  IMAD R0, R3, R12.reuse, RZ ;  /* 0x0000000c03007224 */ /* 0x080fe400078e02ff */
[----:B------:R-:W-:Y:S01]  /*ebc0*/  IMAD.MOV.U32 R3, RZ, RZ, R22 ;  /* 0x000000ffff037224 */ /* 0x000fe200078e0016 */
[----:B------:R-:W5:Y:S01]  /*ebd0*/  LDC R6, c[0x0][0x608] ;  /* 0x00018200ff067b82 */ /* 0x000f620000000800 */
[----:B------:R-:W-:-:S04]  /*ebe0*/  IMAD.WIDE.U32 R2, R5, R12, R2 ;  /* 0x0000000c05027225 */ /* 0x000fc800078e0002 */
[----:B------:R-:W-:-:S03]  /*ebf0*/  IMAD R5, R5, R13, R0 ;  /* 0x0000000d05057224 */ /* 0x000fc600078e0200 */
[----:B------:R-:W1:Y:S01]  /*ec00*/  LDC R18, c[0x0][0x658] ;  /* 0x00019600ff127b82 */ /* 0x000e620000000800 */
[----:B------:R-:W-:Y:S01]  /*ec10*/  I2FP.F32.U32 R0, R16 ;  /* 0x0000001000007245 */ /* 0x000fe20000201000 */
[----:B------:R-:W-:Y:S01]  /*ec20*/  IMAD.IADD R3, R3, 0x1, R5 ;  /* 0x0000000103037824 */ /* 0x000fe200078e0205 */
[----:B0-----:R-:W-:Y:S01]  /*ec30*/  ISETP.NE.U32.AND P0, PT, R20, RZ, PT ;  /* 0x000000ff1400720c */ /* 0x001fe20003f05070 */
[----:B------:R-:W-:Y:S02]  /*ec40*/  IMAD.MOV.U32 R5, RZ, RZ, -0x1 ;  /* 0xffffffffff057424 */ /* 0x000fe400078e00ff */
[----:B------:R-:W-:Y:S02]  /*ec50*/  FMUL R0, R0, UR6 ;  /* 0x0000000600007c20 */ /* 0x000fe40008400000 */
[----:B------:R-:W0:Y:S01]  /*ec60*/  LDC R13, c[0x0][0x148] ;  /* 0x00005200ff0d7b82 */ /* 0x000e220000000800 */
[----:B--2---:R-:W-:Y:S01]  /*ec70*/  SHF.R.U64 R10, R2, R4, R3 ;  /* 0x00000004020a7219 */ /* 0x004fe20000001203 */
[----:B------:R2:W0:Y:S01]  /*ec80*/  F2I.U32.TRUNC.NTZ R12, R0 ;  /* 0x00000000000c7305 */ /* 0x000422000020f000 */
[----:B------:R-:W-:-:S02]  /*ec90*/  ISETP.NE.AND.EX P0, PT, R21, RZ, PT, P0 ;  /* 0x000000ff1500720c */ /* 0x000fc40003f05300 */
[----:B------:R-:W-:-:S03]  /*eca0*/  SHF.R.U32.HI R3, RZ, R4, R3 ;  /* 0x00000004ff037219 */ /* 0x000fc60000011603 */
[----:B------:R-:W0:Y:S01]  /*ecb0*/  LDC R14, c[0x0][0x600] ;  /* 0x00018000ff0e7b82 */ /* 0x000e220000000800 */
[-CC-:B-----5:R-:W-:Y:S02]  /*ecc0*/  SHF.R.U64 R8, R10, R6.reuse, R3.reuse ;  /* 0x000000060a087219 */ /* 0x1a0fe40000001203 */
[----:B------:R-:W-:-:S05]  /*ecd0*/  SHF.R.U32.HI R3, RZ, R6, R3 ;  /* 0x00000006ff037219 */ /* 0x000fca0000011603 */
[----:B------:R-:W0:Y:S01]  /*ece0*/  LDC R19, c[0x0][0x648] ;  /* 0x00019200ff137b82 */ /* 0x000e220000000800 */
[-CC-:B-1----:R-:W-:Y:S02]  /*ecf0*/  SHF.R.U64 R11, R8, R18.reuse, R3.reuse ;  /* 0x00000012080b7219 */ /* 0x182fe40000001203 */
[-C--:B------:R-:W-:Y:S02]  /*ed00*/  SHF.L.U32 R5, R5, R18.reuse, RZ ;  /* 0x0000001205057219 */ /* 0x080fe400000006ff */
[-C--:B------:R-:W-:Y:S01]  /*ed10*/  SHF.R.U32.HI R3, RZ, R18.reuse, R3 ;  /* 0x00000012ff037219 */ /* 0x080fe20000011603 */
[----:B------:R-:W-:Y:S01]  /*ed20*/  IMAD.MOV.U32 R2, RZ, RZ, R11 ;  /* 0x000000ffff027224 */ /* 0x000fe200078e000b */
[----:B------:R-:W-:Y:S01]  /*ed30*/  SHF.L.U32 R40, R7, R18, RZ ;  /* 0x0000001207287219 */ /* 0x000fe200000006ff */
[----:B------:R-:W1:Y:S01]  /*ed40*/  LDC R22, c[0x0][0x638] ;  /* 0x00018e00ff167b82 */ /* 0x000e620000000800 */
[----:B------:R-:W-:-:S07]  /*ed50*/  LOP3.LUT R17, RZ, R5, RZ, 0x33, !PT ;  /* 0x00000005ff117212 */ /* 0x000fce00078e33ff */
[----:B------:R-:W0:Y:S01]  /*ed60*/  LDC R23, c[0x0][0x610] ;  /* 0x00018400ff177b82 */ /* 0x000e220000000800 */
[----:B--2---:R-:W-:Y:S05]  /*ed70*/  @!P0 BRA `(.L_x_296) ;  /* 0x0000000000288947 */ /* 0x004fea0003800000 */
[----:B------:R-:W2:Y:S02]  /*ed80*/  LDC R0, c[0x0][0x64c] ;  /* 0x00019300ff007b82 */ /* 0x000ea40000000800 */
[----:B--2---:R-:W-:-:S05]  /*ed90*/  IADD3 R7, P0, R11, R0, RZ ;  /* 0x000000000b077210 */ /* 0x004fca0007f1e0ff */
        /* <DEDUP_REMOVED lines=8> */
.L_x_296:
[----:B0-----:R-:W-:Y:S01]  /*ee20*/  SHF.R.U64 R0, R2, R19, R3 ;  /* 0x0000001302007219 */ /* 0x001fe20000001203 */
[----:B------:R-:W-:Y:S01]  /*ee30*/  VIADD R3, R14, 0xffffffff ;  /* 0xffffffff0e037836 */ /* 0x000fe20000000000 */
[----:B------:R-:W-:Y:S01]  /*ee40*/  LOP3.LUT R5, R8, R17, RZ, 0xc0, !PT ;  /* 0x0000001108057212 */ /* 0x000fe200078ec0ff */
[----:B------:R-:W-:Y:S01]  /*ee50*/  IMAD.MOV R12, RZ, RZ, -R12 ;  /* 0x000000ffff0c7224 */ /* 0x000fe200078e0a0c */
[----:B------:R-:W-:Y:S01]  /*ee60*/  R2UR UR12, R24 ;  /* 0x00000000180c72ca */ /* 0x000fe200000e0000 */
[----:B------:R-:W-:Y:S01]  /*ee70*/  IMAD.MOV R2, RZ, RZ, -R0 ;  /* 0x000000ffff027224 */ /* 0x000fe200078e0a00 */
[----:B------:R-:W-:Y:S01]  /*ee80*/  LOP3.LUT R3, R10, R3, RZ, 0xc0, !PT ;  /* 0x000000030a037212 */ /* 0x000fe200078ec0ff */
[----:B------:R-:W-:Y:S02]  /*ee90*/  IMAD R40, R40, R0, R5 ;  /* 0x0000000028287224 */ /* 0x000fe400078e0205 */
[----:B------:R-:W-:Y:S02]  /*eea0*/  @P4 IMAD R15, R13, R12, R16 ;  /* 0x0000000c0d0f4224 */ /* 0x000fe400078e0210 */
[----:B-1----:R-:W-:-:S02]  /*eeb0*/  IMAD R0, R2, R22, R11 ;  /* 0x0000001602007224 */ /* 0x002fc400078e020b */
[----:B------:R-:W-:Y:S02]  /*eec0*/  IMAD R40, R40, R23, R15 ;  /* 0x0000001728287224 */ /* 0x000fe400078e020f */
[----:B------:R-:W-:Y:S02]  /*eed0*/  IMAD R3, R0, R14, R3 ;  /* 0x0000000e00037224 */ /* 0x000fe400078e0203 */
[----:B------:R-:W-:-:S03]  /*eee0*/  IMAD.MOV.U32 R0, RZ, RZ, 0x1 ;  /* 0x00000001ff007424 */ /* 0x000fc600078e00ff */
[----:B------:R-:W-:Y:S02]  /*eef0*/  SEL R2, R3, R40, !P4 ;  /* 0x0000002803027207 */ /* 0x000fe40006000000 */
[----:B------:R-:W-:-:S03]  /*ef00*/  SEL R40, R40, R3, !P4 ;  /* 0x0000000328287207 */ /* 0x000fc60006000000 */
[----:B------:R2:W-:Y:S04]  /*ef10*/  STL [R1+0x80], R2 ;  /* 0x0000800201007387 */ /* 0x0005e80000100800 */
.L_x_294:
[----:B------:R-:W-:Y:S01]  /*ef20*/  UIADD3 UR5, UR9, UR5, URZ ;  /* 0x0000000509057290 */ /* 0x000fe2000fffe03f */
[----:B------:R0:W-:Y:S01]  /*ef30*/  STL [R1+0x84], R40 ;  /* 0x0000842801007387 */ /* 0x0001e20000100800 */
[----:B------:R-:W-:Y:S02]  /*ef40*/  LOP3.LUT P0, RZ, R0, 0xff, RZ, 0xc0, !PT ;  /* 0x000000ff00ff7812 */ /* 0x000fe4000780c0ff */
[----:B------:R-:W-:Y:S02]  /*ef50*/  USHF.R.U32.HI UR6, URZ, 0x2, UR5 ;  /* 0x000000023f067899 */ /* 0x000fe40008011605 */
[----:B------:R-:W-:Y:S02]  /*ef60*/  UISETP.GT.U32.AND UP0, UPT, UR5, 0x3, UPT ;  /* 0x000000030500788c */ /* 0x000fe4000bf04070 */
[----:B------:R-:W-:Y:S02]  /*ef70*/  ULOP3.LUT UR6, UR6, 0x1, URZ, 0xc0, !UPT ;  /* 0x0000000106067892 */ /* 0x000fe4000f8ec03f */
[----:B------:R-:W-:-:S02]  /*ef80*/  UISETP.LT.U32.AND UP0, UPT, UR9, 0x4, UP0 ;  /* 0x000000040900788c */ /* 0x000fc40008701070 */
[----:B------:R-:W-:Y:S02]  /*ef90*/  UISETP.NE.U32.AND UP1, UPT, UR6, 0x1, UPT ;  /* 0x000000010600788c */ /* 0x000fe4000bf25070 */
[----:B------:R-:W-:Y:S02]  /*efa0*/  USEL UR7, URZ, 0x1, !UP0 ;  /* 0x000000013f077887 */ /* 0x000fe4000c000000 */
[----:B------:R-:W-:Y:S02]  /*efb0*/  UISETP.GT.U32.AND UP1, UPT, UR9, 0x3, !UP1 ;  /* 0x000000030900788c */ /* 0x000fe4000cf24070 */
[----:B------:R-:W-:Y:S02]  /*efc0*/  ULOP3.LUT UR5, UR5, 0x3, URZ, 0xc0, !UPT ;  /* 0x0000000305057892 */ /* 0x000fe4000f8ec03f */
[----:B------:R-:W-:-:S04]  /*efd0*/  USEL UR6, URZ, 0x1, !UP1 ;  /* 0x000000013f067887 */ /* 0x000fc8000c800000 */
[----:B------:R-:W-:Y:S01]  /*efe0*/  ULOP3.LUT UR4, UR6, UR4, UR7, 0x96, !UPT ;  /* 0x0000000406047292 */ /* 0x000fe2000f8e9607 */
[----:B0-----:R-:W-:Y:S11]  /*eff0*/  @P0 BRA `(.L_x_297) ;  /* 0xffffff2000bc0947 */ /* 0x001ff6000383ffff */
[----:B------:R-:W-:Y:S05]  /*f000*/  EXIT ;  /* 0x000000000000794d */ /* 0x000fea0003800000 */
.L_x_7:
[----:B------:R-:W2:Y:S01]  /*f010*/  LDL R18, [R1+0x7c] ;  /* 0x00007c0001127983 */ /* 0x000ea20000100800 */
[----:B------:R-:W-:-:S03]  /*f020*/  ULDC.64 UR4, c[0x0][0x650] ;  /* 0x0001940000047ab9 */ /* 0x000fc60000000a00 */
[----:B------:R-:W3:Y:S01]  /*f030*/  LDL R22, [R1+0x78] ;  /* 0x0000780001167983 */ /* 0x000ee20000100800 */
[----:B------:R-:W-:Y:S01]  /*f040*/  PRMT R4, RZ, 0x7610, R4 ;  /* 0x00007610ff047816 */ /* 0x000fe20000000004 */
[----:B------:R-:W-:Y:S02]  /*f050*/  IMAD.MOV.U32 R5, RZ, RZ, -0x1 ;  /* 0xffffffffff057424 */ /* 0x000fe400078e00ff */
[----:B------:R-:W-:Y:S02]  /*f060*/  IMAD.MOV.U32 R14, RZ, RZ, -0x1 ;  /* 0xffffffffff0e7424 */ /* 0x000fe400078e00ff */
[----:B------:R-:W-:Y:S01]  /*f070*/  IMAD.MOV.U32 R6, RZ, RZ, -0x1 ;  /* 0xffffffffff067424 */ /* 0x000fe200078e00ff */
[----:B--2---:R-:W-:-:S04]  /*f080*/  ISETP.GE.U32.AND P0, PT, R18, UR4, PT ;  /* 0x0000000412007c0c */ /* 0x004fc8000bf06070 */
[----:B---3--:R-:W-:-:S13]  /*f090*/  ISETP.GE.U32.AND.EX P0, PT, R22, UR5, PT, P0 ;  /* 0x0000000516007c0c */ /* 0x008fda000bf06100 */
[----:B------:R-:W-:Y:S05]  /*f0a0*/  @P0 BRA `(.L_x_298) ;  /* 0x00000004002c0947 */ /* 0x000fea0003800000 */
        /* <DEDUP_REMOVED lines=18> */
.L_x_299:
[----:B------:R-:W1:Y:S01]  /*f1d0*/  LDC.64 R20, c[0x0][0x640] ;  /* 0x00019000ff147b82 */ /* 0x000e620000000a00 */
[-CC-:B------:R-:W-:Y:S01]  /*f1e0*/  SHF.R.U64 R15, R8, R10.reuse, R9.reuse ;  /* 0x0000000a080f7219 */ /* 0x180fe20000001209 */
[----:B------:R-:W-:Y:S01]  /*f1f0*/  IMAD.MOV.U32 R24, RZ, RZ, 0x1 ;  /* 0x00000001ff187424 */ /* 0x000fe200078e00ff */
[----:B------:R-:W-:Y:S02]  /*f200*/  SHF.R.U32.HI R4, RZ, R10, R9 ;  /* 0x0000000aff047219 */ /* 0x000fe40000011609 */
[----:B------:R-:W-:-:S03]  /*f210*/  IADD3 R7, P0, RZ, -R15, RZ ;  /* 0x8000000fff077210 */ /* 0x000fc60007f1e0ff */
[----:B------:R-:W2:Y:S02]  /*f220*/  LDC R8, c[0x0][0x618] ;  /* 0x00018600ff087b82 */ /* 0x000ea40000000800 */
[----:B------:R-:W-:Y:S02]  /*f230*/  IMAD.X R5, RZ, RZ, ~R4, P0 ;  /* 0x000000ffff057224 */ /* 0x000fe400000e0e04 */
[----:B------:R-:W-:Y:S02]  /*f240*/  IMAD.MOV.U32 R4, RZ, RZ, R18 ;  /* 0x000000ffff047224 */ /* 0x000fe400078e0012 */
[-C--:B------:R-:W-:Y:S02]  /*f250*/  IMAD R6, R5, R16.reuse, RZ ;  /* 0x0000001005067224 */ /* 0x080fe400078e02ff */
[----:B------:R-:W3:Y:S01]  /*f260*/  LDC R14, c[0x0][0x608] ;  /* 0x00018200ff0e7b82 */ /* 0x000ee20000000800 */
[----:B------:R-:W-:Y:S02]  /*f270*/  IMAD.MOV.U32 R5, RZ, RZ, R22 ;  /* 0x000000ffff057224 */ /* 0x000fe400078e0016 */
[----:B------:R-:W-:-:S05]  /*f280*/  IMAD.WIDE.U32 R4, R7, R16, R4 ;  /* 0x0000001007047225 */ /* 0x000fca00078e0004 */
[----:B0-----:R-:W0:Y:S01]  /*f290*/  LDC R19, c[0x0][0x658] ;  /* 0x00019600ff137b82 */ /* 0x001e220000000800 */
[----:B------:R-:W-:Y:S01]  /*f2a0*/  IMAD R7, R7, R17, R6 ;  /* 0x0000001107077224 */ /* 0x000fe200078e0206 */
[----:B-1----:R-:W-:Y:S01]  /*f2b0*/  ISETP.NE.U32.AND P0, PT, R20, RZ, PT ;  /* 0x000000ff1400720c */ /* 0x002fe20003f05070 */
[----:B------:R-:W-:Y:S02]  /*f2c0*/  IMAD.MOV.U32 R6, RZ, RZ, -0x1 ;  /* 0xffffffffff067424 */ /* 0x000fe400078e00ff */
[----:B------:R-:W-:Y:S01]  /*f2d0*/  IMAD.IADD R5, R5, 0x1, R7 ;  /* 0x0000000105057824 */ /* 0x000fe200078e0207 */
[----:B------:R-:W-:Y:S02]  /*f2e0*/  ISETP.NE.AND.EX P0, PT, R21, RZ, PT, P0 ;  /* 0x000000ff1500720c */ /* 0x000fe40003f05300 */
[----:B------:R-:W1:Y:S02]  /*f2f0*/  LDC R16, c[0x0][0x600] ;  /* 0x00018000ff107b82 */ /* 0x000e640000000800 */
[----:B--2---:R-:W-:-:S02]  /*f300*/  SHF.R.U64 R10, R4, R8, R5 ;  /* 0x00000008040a7219 */ /* 0x004fc40000001205 */
[----:B------:R-:W-:-:S04]  /*f310*/  SHF.R.U32.HI R5, RZ, R8, R5 ;  /* 0x00000008ff057219 */ /* 0x000fc80000011605 */
[----:B------:R-:W2:Y:S01]  /*f320*/  LDC R18, c[0x0][0x648] ;  /* 0x00019200ff127b82 */ /* 0x000ea20000000800 */
[-CC-:B---3--:R-:W-:Y:S02]  /*f330*/  SHF.R.U64 R17, R10, R14.reuse, R5.reuse ;  /* 0x0000000e0a117219 */ /* 0x188fe40000001205 */
[----:B------:R-:W-:-:S05]  /*f340*/  SHF.R.U32.HI R4, RZ, R14, R5 ;  /* 0x0000000eff047219 */ /* 0x000fca0000011605 */
[----:B------:R-:W3:Y:S01]  /*f350*/  LDC R22, c[0x0][0x638] ;  /* 0x00018e00ff167b82 */ /* 0x000ee20000000800 */
[-CC-:B0-----:R-:W-:Y:S02]  /*f360*/  SHF.R.U64 R14, R17, R19.reuse, R4.reuse ;  /* 0x00000013110e7219 */ /* 0x181fe40000001204 */
[-C--:B------:R-:W-:Y:S02]  /*f370*/  SHF.L.U32 R6, R6, R19.reuse, RZ ;  /* 0x0000001306067219 */ /* 0x080fe400000006ff */
[----:B------:R-:W-:Y:S01]  /*f380*/  SHF.R.U32.HI R5, RZ, R19, R4 ;  /* 0x00000013ff057219 */ /* 0x000fe20000011604 */
[----:B------:R-:W-:Y:S01]  /*f390*/  IMAD.MOV.U32 R4, RZ, RZ, R14 ;  /* 0x000000ffff047224 */ /* 0x000fe200078e000e */
[----:B------:R-:W-:Y:S01]  /*f3a0*/  LOP3.LUT R26, RZ, R6, RZ, 0x33, !PT ;  /* 0x00000006ff1a7212 */ /* 0x000fe200078e33ff */
[----:B------:R-:W0:Y:S01]  /*f3b0*/  LDC R23, c[0x0][0x610] ;  /* 0x00018400ff177b82 */ /* 0x000e220000000800 */
[----:B------:R-:W-:Y:S05]  /*f3c0*/  @!P0 BRA `(.L_x_300) ;  /* 0x0000000000288947 */ /* 0x000fea0003800000 */
        /* <DEDUP_REMOVED lines=10> */
.L_x_300:
[----:B--2---:R-:W-:Y:S01]  /*f470*/  SHF.R.U64 R4, R4, R18, R5 ;  /* 0x0000001204047219 */ /* 0x004fe20000001205 */
[----:B-1----:R-:W-:Y:S01]  /*f480*/  VIADD R7, R16, 0xffffffff ;  /* 0xffffffff10077836 */ /* 0x002fe20000000000 */
[----:B------:R-:W-:Y:S01]  /*f490*/  SHF.L.U32 R24, R24, R19, RZ ;  /* 0x0000001318187219 */ /* 0x000fe200000006ff */
[----:B------:R-:W-:Y:S01]  /*f4a0*/  @P4 IMAD R0, R11, R12, R2 ;  /* 0x0000000c0b004224 */ /* 0x000fe200078e0202 */
[----:B------:R-:W-:Y:S01]  /*f4b0*/  LOP3.LUT R3, R17, R26, RZ, 0xc0, !PT ;  /* 0x0000001a11037212 */ /* 0x000fe200078ec0ff */
[----:B------:R-:W-:Y:S01]  /*f4c0*/  IMAD.MOV R5, RZ, RZ, -R4 ;  /* 0x000000ffff057224 */ /* 0x000fe200078e0a04 */
[----:B------:R-:W-:Y:S01]  /*f4d0*/  LOP3.LUT R7, R10, R7, RZ, 0xc0, !PT ;  /* 0x000000070a077212 */ /* 0x000fe200078ec0ff */
[----:B------:R-:W-:Y:S02]  /*f4e0*/  IMAD.MOV.U32 R6, RZ, RZ, R15 ;  /* 0x000000ffff067224 */ /* 0x000fe400078e000f */
[----:B------:R-:W-:Y:S02]  /*f4f0*/  IMAD R3, R24, R4, R3 ;  /* 0x0000000418037224 */ /* 0x000fe400078e0203 */
[----:B---3--:R-:W-:-:S02]  /*f500*/  IMAD R2, R5, R22, R14 ;  /* 0x0000001605027224 */ /* 0x008fc400078e020e */
[----:B0-----:R-:W-:Y:S02]  /*f510*/  IMAD R0, R3, R23, R0 ;  /* 0x0000001703007224 */ /* 0x001fe400078e0200 */
[----:B------:R-:W-:Y:S02]  /*f520*/  IMAD R5, R2, R16, R7 ;  /* 0x0000001002057224 */ /* 0x000fe400078e0207 */
[----:B------:R-:W-:-:S03]  /*f530*/  IMAD.MOV.U32 R4, RZ, RZ, 0x1 ;  /* 0x00000001ff047424 */ /* 0x000fc600078e00ff */
[----:B------:R-:W-:Y:S02]  /*f540*/  SEL R14, R5, R0, !P4 ;  /* 0x00000000050e7207 */ /* 0x000fe40006000000 */
[----:B------:R-:W-:-:S07]  /*f550*/  SEL R5, R0, R5, !P4 ;  /* 0x0000000500057207 */ /* 0x000fce0006000000 */
.L_x_298:
[----:B------:R-:W-:-:S08]  /*f560*/  NOP ;  /* 0x0000000000007918 */ /* 0x000fd00000000000 */
[----:B0-----:R-:W0:-:S00]  /*f570*/  USETMAXREG.DEALLOC.CTAPOOL 0x28 ;  /* 0x00000028000079c8 */ /* 0x001e0000080e0500 */
[----:B------:R-:W-:-:S13]  /*f580*/  ISETP.NE.AND P0, PT, RZ, UR8, PT ;  /* 0x00000008ff007c0c */ /* 0x000fda000bf05270 */
[----:B------:R-:W-:Y:S05]  /*f590*/  @P0 EXIT ;  /* 0x000000000000094d */ /* 0x000fea0003800000 */
[----:B0-----:R-:W-:Y:S01]  /*f5a0*/  LOP3.LUT P0, RZ, R4, 0xff, RZ, 0xc0, !PT ;  /* 0x000000ff04ff7812 */ /* 0x001fe2000780c0ff */
[----:B------:R-:W-:Y:S02]  /*f5b0*/  IMAD.MOV.U32 R12, RZ, RZ, 0x1 ;  /* 0x00000001ff0c7424 */ /* 0x000fe400078e00ff */
[----:B------:R-:W-:-:S10]  /*f5c0*/  IMAD.MOV.U32 R11, RZ, RZ, RZ ;  /* 0x000000ffff0b7224 */ /* 0x000fd400078e00ff */
[----:B------:R-:W-:Y:S05]  /*f5d0*/  @!P0 BRA `(.L_x_301) ;  /* 0x0000000c00648947 */ /* 0x000fea0003800000 */
[----:B------:R-:W0:Y:S01]  /*f5e0*/  S2R R8, SR_CgaCtaId ;  /* 0x0000000000087919 */ /* 0x000e220000008800 */
[----:B------:R-:W-:Y:S01]  /*f5f0*/  ULDC UR4, c[0x0][0x28c] ;  /* 0x0000a30000047ab9 */ /* 0x000fe20000000800 */
[----:B------:R-:W-:Y:S01]  /*f600*/  ULDC UR6, c[0x0][0x658] ;  /* 0x0001960000067ab9 */ /* 0x000fe20000000800 */
[----:B------:R-:W-:Y:S01]  /*f610*/  UIADD3 UR10, UR4, 0x7f, URZ ;  /* 0x0000007f040a7890 */ /* 0x000fe2000fffe03f */
[----:B------:R-:W-:Y:S01]  /*f620*/  BSSY B0, `(.L_x_301) ;  /* 0x00000d4000007945 */ /* 0x000fe20003800000 */
[----:B------:R-:W-:Y:S01]  /*f630*/  UMOV UR7, 0xffffffff ;  /* 0xffffffff00077882 */ /* 0x000fe20000000000 */
[----:B------:R-:W-:Y:S01]  /*f640*/  ULDC UR5, c[0x0][0x600] ;  /* 0x0001800000057ab9 */ /* 0x000fe20000000800 */
[----:B------:R-:W-:Y:S01]  /*f650*/  UMOV UR9, 0x1 ;  /* 0x0000000100097882 */ /* 0x000fe20000000000 */
[----:B------:R-:W-:Y:S01]  /*f660*/  USHF.L.U32 UR7, UR7, UR6, URZ ;  /* 0x0000000607077299 */ /* 0x000fe2000800063f */
[----:B------:R-:W-:Y:S01]  /*f670*/  IMAD.MOV.U32 R10, RZ, RZ, 0x1 ;  /* 0x00000001ff0a7424 */ /* 0x000fe200078e00ff */
[----:B------:R-:W-:Y:S01]  /*f680*/  UIADD3 UR4, UR5, -0x1, URZ ;  /* 0xffffffff05047890 */ /* 0x000fe2000fffe03f */
[----:B------:R-:W-:Y:S01]  /*f690*/  IMAD.MOV.U32 R12, RZ, RZ, 0x1 ;  /* 0x00000001ff0c7424 */ /* 0x000fe200078e00ff */
[----:B------:R-:W-:Y:S01]  /*f6a0*/  USHF.R.S32.HI UR11, URZ, 0x1f, UR10 ;  /* 0x0000001f3f0b7899 */ /* 0x000fe2000801140a */
[----:B------:R-:W-:Y:S01]  /*f6b0*/  IMAD.MOV.U32 R11, RZ, RZ, RZ ;  /* 0x000000ffff0b7224 */ /* 0x000fe200078e00ff */
[----:B------:R-:W-:Y:S01]  /*f6c0*/  ULDC UR8, c[0x0][0xc] ;  /* 0x0000030000087ab9 */ /* 0x000fe20000000800 */
[----:B------:R-:W-:-:S02]  /*f6d0*/  USHF.L.U32 UR5, UR9, UR6, URZ ;  /* 0x0000000609057299 */ /* 0x000fc4000800063f */
[----:B------:R-:W-:Y:S01]  /*f6e0*/  ULEA.HI UR11, UR11, UR10, URZ, 0x7 ;  /* 0x0000000a0b0b7291 */ /* 0x000fe2000f8f383f */
[----:B------:R-:W-:Y:S01]  /*f6f0*/  ULDC UR9, c[0x0][0x10] ;  /* 0x0000040000097ab9 */ /* 0x000fe20000000800 */
[----:B------:R-:W-:Y:S02]  /*f700*/  ULOP3.LUT UR6, URZ, UR7, URZ, 0x33, !UPT ;  /* 0x000000073f067292 */ /* 0x000fe4000f8e333f */
[----:B------:R-:W-:Y:S01]  /*f710*/  UIMAD.WIDE.U32 UR8, UR8, UR9, URZ ;  /* 0x00000009080872a5 */ /* 0x000fe2000f8e003f */
[----:B------:R-:W-:Y:S01]  /*f720*/  ULDC UR7, c[0x0][0x14] ;  /* 0x0000050000077ab9 */ /* 0x000fe20000000800 */
[----:B------:R-:W-:Y:S02]  /*f730*/  USHF.R.S32.HI UR20, URZ, 0x7, UR11 ;  /* 0x000000073f147899 */ /* 0x000fe4000801140b */
[----:B------:R-:W-:Y:S02]  /*f740*/  UIMAD.WIDE.U32 UR22, UR8, UR7, URZ ;  /* 0x00000007081672a5 */ /* 0x000fe4000f8e003f */
[----:B------:R-:W-:-:S02]  /*f750*/  UIMAD UR18, UR9, UR7, URZ ;  /* 0x00000007091272a4 */ /* 0x000fc4000f8e023f */
[----:B------:R-:W-:Y:S01]  /*f760*/  ULOP3.LUT UR26, UR13, 0x2, URZ, 0xfc, !UPT ;  /* 0x000000020d1a7892 */ /* 0x000fe2000f8efc3f */
[C---:B0-----:R-:W-:Y:S01]  /*f770*/  IMAD.SHL.U32 R9, R8.reuse, 0x10, RZ ;  /* 0x0000001008097824 */ /* 0x041fe200078e00ff */
[----:B------:R-:W-:Y:S01]  /*f780*/  UIADD3 UR18, UR23, UR18, URZ ;  /* 0x0000001217127290 */ /* 0x000fe2000fffe03f */
[----:B------:R-:W-:Y:S01]  /*f790*/  IMAD.SHL.U32 R8, R8, 0x800, RZ ;  /* 0x0000080008087824 */ /* 0x000fe200078e00ff */
[----:B------:R-:W-:Y:S02]  /*f7a0*/  UIADD3 UR27, UR20, 0x1, URZ ;  /* 0x00000001141b7890 */ /* 0x000fe4000fffe03f */
[----:B------:R-:W-:Y:S01]  /*f7b0*/  LOP3.LUT R9, R9, 0x70, RZ, 0xc0, !PT ;  /* 0x0000007009097812 */ /* 0x000fe200078ec0ff */
[----:B------:R-:W-:Y:S01]  /*f7c0*/  ULDC.64 UR24, c[0x0][0x198] ;  /* 0x0000660000187ab9 */ /* 0x000fe20000000a00 */
[----:B------:R-:W-:-:S08]  /*f7d0*/  LOP3.LUT R8, R8, 0x3800, RZ, 0xc0, !PT ;  /* 0x0000380008087812 */ /* 0x000fd000078ec0ff */
.L_x_312:
[----:B------:R-:W-:-:S03]  /*f7e0*/  UMOV UR7, 0xffffffff ;  /* 0xffffffff00077882 */ /* 0x000fc60000000000 */
[----:B------:R-:W-:Y:S05]  /*f7f0*/  BRA.DIV UR7, `(.L_x_302) ;  /* 0x0000000e07d87947 */ /* 0x000fea000b800000 */
[----:B------:R-:W-:-:S13]  /*f800*/  ELECT P0, URZ, PT ;  /* 0x00000000003f782f */ /* 0x000fda0003800000 */
.L_x_323:
[----:B------:R-:W0:Y:S01]  /*f810*/  LDC R0, c[0x0][0x28c] ;  /* 0x0000a300ff007b82 */ /* 0x000e220000000800 */
[----:B------:R-:W-:Y:S01]  /*f820*/  BSSY B1, `(.L_x_303) ;  /* 0x000003a000017945 */ /* 0x000fe20003800000 */
[----:B0-----:R-:W-:-:S13]  /*f830*/  ISETP.LT.OR P0, PT, R0, 0x1, !P0 ;  /* 0x000000010000780c */ /* 0x001fda0004701670 */
[----:B------:R-:W-:Y:S05]  /*f840*/  @P0 BRA `(.L_x_304) ;  /* 0x0000000000dc0947 */ /* 0x000fea0003800000 */
[----:B------:R-:W-:Y:S02]  /*f850*/  IMAD.SHL.U32 R7, R5, 0x100, RZ ;  /* 0x0000010005077824 */ /* 0x000fe400078e00ff */
[----:B------:R-:W-:Y:S02]  /*f860*/  IMAD R14, R14, 0x80, R9 ;  /* 0x000000800e0e7824 */ /* 0x000fe400078e0209 */
[----:B------:R-:W-:Y:S02]  /*f870*/  IMAD.MOV.U32 R13, RZ, RZ, RZ ;  /* 0x000000ffff0d7224 */ /* 0x000fe400078e00ff */
[----:B------:R-:W-:Y:S02]  /*f880*/  IMAD.U32 R15, RZ, RZ, UR27 ;  /* 0x0000001bff0f7e24 */ /* 0x000fe4000f8e00ff */
[----:B------:R-:W-:Y:S02]  /*f890*/  IMAD.MOV.U32 R0, RZ, RZ, R12 ;  /* 0x000000ffff007224 */ /* 0x000fe400078e000c */
[----:B------:R-:W-:-:S07]  /*f8a0*/  IMAD.MOV.U32 R3, RZ, RZ, R11 ;  /* 0x000000ffff037224 */ /* 0x000fce00078e000b */
.L_x_307:
[----:B------:R-:W0:Y:S01]  /*f8b0*/  S2R R5, SR_CgaCtaId ;  /* 0x0000000000057919 */ /* 0x000e220000008800 */
[----:B------:R-:W-:Y:S01]  /*f8c0*/  MOV R2, 0x400 ;  /* 0x0000040000027802 */ /* 0x000fe20000000f00 */
[----:B------:R-:W1:Y:S03]  /*f8d0*/  S2R R4, SR_TID.X ;  /* 0x0000000000047919 */ /* 0x000e660000002100 */
[----:B0-----:R-:W-:Y:S02]  /*f8e0*/  LEA R16, R5, R2, 0x18 ;  /* 0x0000000205107211 */ /* 0x001fe400078ec0ff */
[----:B------:R-:W-:Y:S02]  /*f8f0*/  SHF.L.U32 R2, R0, 0x1f, RZ ;  /* 0x0000001f00027819 */ /* 0x000fe400000006ff */
[----:B-1----:R-:W-:Y:S01]  /*f900*/  LOP3.LUT P1, RZ, R4, 0x7f, RZ, 0xc0, !PT ;  /* 0x0000007f04ff7812 */ /* 0x002fe2000782c0ff */
[----:B------:R-:W-:-:S04]  /*f910*/  IMAD R5, R3, 0x8, R16 ;  /* 0x0000000803057824 */ /* 0x000fc800078e0210 */
[----:B------:R-:W0:Y:S08]  /*f920*/  SYNCS.PHASECHK.TRANS64.TRYWAIT P0, [R5+URZ+0x20], R2 ;  /* 0x00002002050075a7 */ /* 0x000e30000800017f */
[----:B------:R-:W1:Y:S01]  /*f930*/  @!P1 LDC R4, c[0x0][0x500] ;  /* 0x00014000ff049b82 */ /* 0x000e620000000800 */
[----:B0-----:R-:W-:Y:S05]  /*f940*/  @!P0 BRA `(.L_x_305) ;  /* 0x0000000c00a48947 */ /* 0x001fea0003800000 */
.L_x_324:
[----:B------:R-:W-:Y:S01]  /*f950*/  UPRMT UR7, UR26, 0x9910, URZ ;  /* 0x000099101a077896 */ /* 0x000fe2000800003f */
[----:B-1----:R1:W-:Y:S03]  /*f960*/  @!P1 SYNCS.ARRIVE.TRANS64 RZ, [R5+URZ], R4 ;  /* 0x0000000405ff99a7 */ /* 0x0023e6000800003f */
[----:B------:R-:W-:-:S06]  /*f970*/  UISETP.NE.AND UP0, UPT, UR7, 0x2, UPT ;  /* 0x000000020700788c */ /* 0x000fcc000bf05270 */
[----:B------:R-:W-:-:S13]  /*f980*/  PLOP3.LUT P0, PT, PT, PT, UP0, 0x80, 0x0 ;  /* 0x000000000000781c */ /* 0x000fda0003f0f008 */
[----:B-1----:R-:W-:Y:S05]  /*f990*/  @P0 BRA `(.L_x_306) ;  /* 0x0000000000040947 */ /* 0x002fea0003800000 */
[----:B------:R-:W-:Y:S01]  /*f9a0*/  BPT.TRAP 0x1 ;  /* 0x000000040000795c */ /* 0x000fe20000300000 */
.L_x_306:
[C---:B0-----:R-:W-:Y:S01]  /*f9b0*/  IMAD R2, R3.reuse, 0x8000, R16 ;  /* 0x0000800003027824 */ /* 0x041fe200078e0210 */
[----:B------:R-:W-:Y:S01]  /*f9c0*/  R2UR UR19, R16 ;  /* 0x00000000101372ca */ /* 0x000fe200000e0000 */
[----:B------:R-:W-:Y:S01]  /*f9d0*/  IMAD R4, R3, 0x4000, R8 ;  /* 0x0000400003047824 */ /* 0x000fe200078e0208 */
[----:B------:R-:W-:Y:S01]  /*f9e0*/  R2UR UR9, R5 ;  /* 0x00000000050972ca */ /* 0x000fe200000e0000 */
[----:B------:R-:W-:Y:S01]  /*f9f0*/  VIADD R15, R15, 0xffffffff ;  /* 0xffffffff0f0f7836 */ /* 0x000fe20000000000 */
[----:B------:R-:W-:Y:S01]  /*fa00*/  R2UR UR7, R2 ;  /* 0x00000000020772ca */ /* 0x000fe200000e0000 */
[----:B------:R-:W-:Y:S01]  /*fa10*/  UIADD3 UR14, UP0, UR24, 0xf0, URZ ;  /* 0x000000f0180e7890 */ /* 0x000fe2000ff1e03f */
[----:B------:R-:W-:Y:S01]  /*fa20*/  R2UR UR8, R4 ;  /* 0x00000000040872ca */ /* 0x000fe200000e0000 */
[----:B------:R-:W-:Y:S01]  /*fa30*/  UIADD3 UR28, UP1, UR24, 0x1f0, URZ ;  /* 0x000001f0181c7890 */ /* 0x000fe2000ff3e03f */
[----:B------:R-:W-:Y:S01]  /*fa40*/  R2UR UR11, R7 ;  /* 0x00000000070b72ca */ /* 0x000fe200000e0000 */
[----:B------:R-:W-:Y:S01]  /*fa50*/  UIADD3.X UR15, URZ, UR25, URZ, UP0, !UPT ;  /* 0x000000193f0f7290 */ /* 0x000fe200087fe43f */
[----:B------:R-:W-:Y:S01]  /*fa60*/  R2UR UR10, R13 ;  /* 0x000000000d0a72ca */ /* 0x000fe200000e0000 */
[----:B------:R-:W-:Y:S01]  /*fa70*/  VIADD R3, R3, 0x1 ;  /* 0x0000000103037836 */ /* 0x000fe20000000000 */
[----:B------:R-:W-:Y:S01]  /*fa80*/  R2UR UR12, R6 ;  /* 0x00000000060c72ca */ /* 0x000fe200000e0000 */
[----:B------:R-:W-:Y:S01]  /*fa90*/  UIADD3.X UR29, URZ, UR25, URZ, UP1, !UPT ;  /* 0x000000193f1d7290 */ /* 0x000fe20008ffe43f */
[----:B------:R-:W-:Y:S01]  /*faa0*/  R2UR UR21, R14 ;  /* 0x000000000e1572ca */ /* 0x000fe200000e0000 */
[----:B------:R-:W-:Y:S01]  /*fab0*/  UMOV UR16, 0x0 ;  /* 0x0000000000107882 */ /* 0x000fe20000000000 */
[----:B------:R-:W-:Y:S01]  /*fac0*/  ISETP.GT.AND P1, PT, R15, 0x1, PT ;  /* 0x000000010f00780c */ /* 0x000fe20003f24270 */
[----:B------:R-:W-:Y:S01]  /*fad0*/  UIADD3 UR7, UR7, 0x100, URZ ;  /* 0x0000010007077890 */ /* 0x000fe2000fffe03f */
[----:B------:R-:W-:Y:S01]  /*fae0*/  ISETP.NE.AND P0, PT, R3, 0x4, PT ;  /* 0x000000040300780c */ /* 0x000fe20003f05270 */
[----:B------:R-:W-:Y:S01]  /*faf0*/  UIADD3 UR19, UR19, 0x20100, UR8 ;  /* 0x0002010013137890 */ /* 0x000fe2000fffe008 */
[----:B------:R-:W-:Y:S01]  /*fb00*/  VIADD R13, R13, 0x80 ;  /* 0x000000800d0d7836 */ /* 0x000fe20000000000 */
[----:B------:R-:W-:Y:S01]  /*fb10*/  UMOV UR17, 0x10000000 ;  /* 0x1000000000117882 */ /* 0x000fe20000000000 */
[----:B------:R-:W-:Y:S01]  /*fb20*/  UMOV UR30, 0xff0000 ;  /* 0x00ff0000001e7882 */ /* 0x000fe20000000000 */
[----:B------:R-:W-:Y:S01]  /*fb30*/  SEL R5, RZ, 0x1, P0 ;  /* 0x00000001ff057807 */ /* 0x000fe20000000000 */
[----:B------:R-:W-:Y:S01]  /*fb40*/  UMOV UR8, UR7 ;  /* 0x0000000700087c82 */ /* 0x000fe20008000000 */
[----:B------:R-:W-:Y:S01]  /*fb50*/  SEL R3, R3, RZ, P0 ;  /* 0x000000ff03037207 */ /* 0x000fe20000000000 */
[----:B------:R0:W-:Y:S01]  /*fb60*/  UTMALDG.3D [UR8], [UR14], desc[UR16] ;  /* 0x000010080e0075b4 */ /* 0x0001e20008011000 */
[----:B------:R-:W-:Y:S01]  /*fb70*/  LOP3.LUT R0, R0, R5, RZ, 0x3c, !PT ;  /* 0x0000000500007212 */ /* 0x000fe200078e3cff */
[----:B0-----:R-:W-:Y:S01]  /*fb80*/  UMOV UR11, UR21 ;  /* 0x00000015000b7c82 */ /* 0x001fe20008000000 */
[----:B------:R-:W-:-:S02]  /*fb90*/  UMOV UR8, UR19 ;  /* 0x0000001300087c82 */ /* 0x000fc40008000000 */
[----:B------:R0:W-:Y:S02]  /*fba0*/  UTMALDG.3D.MULTICAST [UR8], [UR28], UR30, desc[UR16] ;  /* 0x000010081c0073b4 */ /* 0x0001e4000801181e */
[----:B0-----:R-:W-:Y:S05]  /*fbb0*/  @P1 BRA `(.L_x_307) ;  /* 0xfffffffc003c1947 */ /* 0x001fea000383ffff */
.L_x_304:
[----:B------:R-:W-:Y:S05]  /*fbc0*/  BSYNC B1 ;  /* 0x0000000000017941 */ /* 0x000fea0003800000 */
.L_x_303:
[----:B------:R-:W2:Y:S01]  /*fbd0*/  LDL.LU R17, [R1+0x78] ;  /* 0x0000780001117983 */ /* 0x000ea20000300800 */
[----:B------:R-:W-:Y:S01]  /*fbe0*/  LOP3.LUT P2, RZ, R10, 0xff, RZ, 0xc0, !PT ;  /* 0x000000ff0aff7812 */ /* 0x000fe2000784c0ff */
[----:B------:R-:W-:Y:S01]  /*fbf0*/  VIADD R11, R11, UR20 ;  /* 0x000000140b0b7c36 */ /* 0x000fe20008000000 */
[----:B------:R-:W-:Y:S01]  /*fc00*/  ULDC.64 UR8, c[0x0][0x650] ;  /* 0x0001940000087ab9 */ /* 0x000fe20000000a00 */
[----:B------:R-:W3:Y:S01]  /*fc10*/  LDL.LU R16, [R1+0x7c] ;  /* 0x00007c0001107983 */ /* 0x000ee20000300800 */
[----:B------:R-:W-:Y:S01]  /*fc20*/  IMAD.U32 R4, RZ, RZ, UR20 ;  /* 0x00000014ff047e24 */ /* 0x000fe2000f8e00ff */
[----:B------:R-:W-:Y:S01]  /*fc30*/  BSSY B1, `(.L_x_308) ;  /* 0x0000070000017945 */ /* 0x000fe20003800000 */
[----:B------:R-:W-:Y:S01]  /*fc40*/  ISETP.GT.U32.AND P0, PT, R11, 0x3, PT ;  /* 0x000000030b00780c */ /* 0x000fe20003f04070 */
[----:B------:R-:W-:Y:S01]  /*fc50*/  IMAD.MOV.U32 R5, RZ, RZ, -0x1 ;  /* 0xffffffffff057424 */ /* 0x000fe200078e00ff */
[----:B------:R-:W-:Y:S01]  /*fc60*/  SHF.R.U32.HI R0, RZ, 0x2, R11 ;  /* 0x00000002ff007819 */ /* 0x000fe2000001160b */
[----:B------:R-:W-:Y:S01]  /*fc70*/  IMAD.MOV.U32 R14, RZ, RZ, -0x1 ;  /* 0xffffffffff0e7424 */ /* 0x000fe200078e00ff */
[----:B------:R-:W-:Y:S01]  /*fc80*/  ISETP.LT.U32.AND P0, PT, R4, 0x4, P0 ;  /* 0x000000040400780c */ /* 0x000fe20000701070 */
[----:B------:R-:W-:Y:S01]  /*fc90*/  IMAD.MOV.U32 R6, RZ, RZ, -0x1 ;  /* 0xffffffffff067424 */ /* 0x000fe200078e00ff */
[----:B------:R-:W-:Y:S01]  /*fca0*/  LOP3.LUT R0, R0, 0x1, RZ, 0xc0, !PT ;  /* 0x0000000100007812 */ /* 0x000fe200078ec0ff */
[----:B------:R-:W0:Y:S01]  /*fcb0*/  @P2 S2R R3, SR_CgaCtaId ;  /* 0x0000000000032919 */ /* 0x000e220000008800 */
[----:B------:R-:W-:-:S02]  /*fcc0*/  @P2 MOV R2, 0x400 ;  /* 0x0000040000022802 */ /* 0x000fc40000000f00 */
[----:B------:R-:W-:Y:S01]  /*fcd0*/  ISETP.NE.U32.AND P1, PT, R0, 0x1, PT ;  /* 0x000000010000780c */ /* 0x000fe20003f25070 */
[----:B------:R-:W-:Y:S01]  /*fce0*/  IMAD.U32 R0, RZ, RZ, UR20 ;  /* 0x00000014ff007e24 */ /* 0x000fe2000f8e00ff */
[----:B------:R-:W-:Y:S02]  /*fcf0*/  LOP3.LUT R11, R11, 0x3, RZ, 0xc0, !PT ;  /* 0x000000030b0b7812 */ /* 0x000fe400078ec0ff */
[----:B------:R-:W-:Y:S02]  /*fd00*/  PRMT R10, RZ, 0x7610, R10 ;  /* 0x00007610ff0a7816 */ /* 0x000fe4000000000a */
[----:B------:R-:W-:-:S04]  /*fd10*/  ISETP.GT.U32.AND P1, PT, R0, 0x3, !P1 ;  /* 0x000000030000780c */ /* 0x000fc80004f24070 */
[----:B------:R-:W-:Y:S02]  /*fd20*/  SEL R0, RZ, 0x1, !P1 ;  /* 0x00000001ff007807 */ /* 0x000fe40004800000 */
[----:B0-----:R-:W-:Y:S02]  /*fd30*/  @P2 LEA R2, R3, R2, 0x18 ;  /* 0x0000000203022211 */ /* 0x001fe400078ec0ff */
[----:B------:R-:W-:Y:S02]  /*fd40*/  SEL R3, RZ, 0x1, !P0 ;  /* 0x00000001ff037807 */ /* 0x000fe40004000000 */
[----:B------:R0:W-:Y:S02]  /*fd50*/  @P2 SYNCS.ARRIVE.TRANS64.A1T0 RZ, [R2+URZ+0x58], RZ ;  /* 0x000058ff02ff29a7 */ /* 0x0001e4000810003f */
[----:B------:R-:W-:Y:S02]  /*fd60*/  LOP3.LUT R12, R0, R12, R3, 0x96, !PT ;  /* 0x0000000c000c7212 */ /* 0x000fe400078e9603 */
[----:B------:R-:W-:-:S02]  /*fd70*/  PRMT R0, RZ, 0x7610, R0 ;  /* 0x00007610ff007816 */ /* 0x000fc40000000000 */
[----:B---3--:R-:W-:-:S04]  /*fd80*/  IADD3 R16, P2, R16, UR22, RZ ;  /* 0x0000001610107c10 */ /* 0x008fc8000ff5e0ff */
[----:B--2---:R-:W-:Y:S01]  /*fd90*/  IADD3.X R17, R17, UR18, RZ, P2, !PT ;  /* 0x0000001211117c10 */ /* 0x004fe200097fe4ff */
[----:B------:R0:W-:Y:S01]  /*fda0*/  STL [R1+0x7c], R16 ;  /* 0x00007c1001007387 */ /* 0x0001e20000100800 */
[----:B------:R-:W-:-:S03]  /*fdb0*/  ISETP.GE.U32.AND P2, PT, R16, UR8, PT ;  /* 0x0000000810007c0c */ /* 0x000fc6000bf46070 */
[----:B------:R0:W-:Y:S01]  /*fdc0*/  STL [R1+0x78], R17 ;  /* 0x0000781101007387 */ /* 0x0001e20000100800 */
[----:B------:R-:W-:-:S13]  /*fdd0*/  ISETP.GE.U32.AND.EX P0, PT, R17, UR9, PT, P2 ;  /* 0x0000000911007c0c */ /* 0x000fda000bf06120 */
[----:B0-----:R-:W-:Y:S05]  /*fde0*/  @P0 BRA `(.L_x_309) ;  /* 0x0000000400500947 */ /* 0x001fea0003800000 */
[----:B------:R-:W-:Y:S01]  /*fdf0*/  ULDC.64 UR8, c[0x0][0x628] ;  /* 0x00018a0000087ab9 */ /* 0x000fe20000000a00 */
[----:B------:R-:W0:Y:S01]  /*fe00*/  S2R R13, SR_CTAID.X ;  /* 0x00000000000d7919 */ /* 0x000e220000002500 */
[----:B------:R-:W-:Y:S01]  /*fe10*/  ISETP.NE.U32.AND P0, PT, RZ, UR8, PT ;  /* 0x00000008ff007c0c */ /* 0x000fe2000bf05070 */
[----:B------:R-:W-:Y:S01]  /*fe20*/  ULDC UR10, c[0x0][0x630] ;  /* 0x00018c00000a7ab9 */ /* 0x000fe20000000800 */
[----:B------:R-:W-:Y:S01]  /*fe30*/  IMAD.MOV.U32 R2, RZ, RZ, R16 ;  /* 0x000000ffff027224 */ /* 0x000fe200078e0010 */
[----:B------:R-:W1:Y:S01]  /*fe40*/  S2R R0, SR_CTAID.Y ;  /* 0x0000000000007919 */ /* 0x000e620000002600 */
[----:B------:R-:W-:Y:S01]  /*fe50*/  ISETP.NE.AND.EX P0, PT, RZ, UR9, PT, P0 ;  /* 0x00000009ff007c0c */ /* 0x000fe2000bf05300 */
[----:B------:R-:W-:-:S12]  /*fe60*/  IMAD.MOV.U32 R3, RZ, RZ, R17 ;  /* 0x000000ffff037224 */ /* 0x000fd800078e0011 */
[----:B------:R-:W-:Y:S05]  /*fe70*/  @!P0 BRA `(.L_x_310) ;  /* 0x0000000000288947 */ /* 0x000fea0003800000 */
[----:B------:R-:W-:Y:S02]  /*fe80*/  ULDC UR7, c[0x0][0x634] ;  /* 0x00018d0000077ab9 */ /* 0x000fe40000000800 */
[----:B------:R-:W-:-:S05]  /*fe90*/  IADD3 R7, P0, R16, UR7, RZ ;  /* 0x0000000710077c10 */ /* 0x000fca000ff1e0ff */
[----:B------:R-:W-:-:S04]  /*fea0*/  IMAD.X R15, RZ, RZ, R17, P0 ;  /* 0x000000ffff0f7224 */ /* 0x000fc800000e0611 */
[----:B------:R-:W-:-:S04]  /*feb0*/  IMAD.WIDE.U32 R4, R15, UR8, RZ ;  /* 0x000000080f047c25 */ /* 0x000fc8000f8e00ff */
[----:B------:R-:W-:-:S04]  /*fec0*/  IMAD.WIDE.U32 R4, P0, R7, UR9, R4 ;  /* 0x0000000907047c25 */ /* 0x000fc8000f800004 */
[----:B------:R-:W-:-:S04]  /*fed0*/  IMAD.WIDE.U32 R6, R7, UR8, RZ ;  /* 0x0000000807067c25 */ /* 0x000fc8000f8e00ff */
[----:B------:R-:W-:Y:S01]  /*fee0*/  IMAD.X R3, RZ, RZ, RZ, P0 ;  /* 0x000000ffff037224 */ /* 0x000fe200000e06ff */
[----:B------:R-:W-:Y:S01]  /*fef0*/  IADD3 RZ, P0, R7, R4, RZ ;  /* 0x0000000407ff7210 */ /* 0x000fe20007f1e0ff */
[----:B------:R-:W-:-:S04]  /*ff00*/  IMAD.MOV.U32 R2, RZ, RZ, R5 ;  /* 0x000000ffff027224 */ /* 0x000fc800078e0005 */
[----:B------:R-:W-:-:S08]  /*ff10*/  IMAD.WIDE.U32.X R2, R15, UR9, R2, P0 ;  /* 0x000000090f027c25 */ /* 0x000fd000080e0402 */
.L_x_310:
[--C-:B------:R-:W-:Y:S01]  /*ff20*/  SHF.R.U64 R6, R2, UR10, R3.reuse ;  /* 0x0000000a02067c19 */ /* 0x100fe20008001203 */
[----:B------:R-:W-:Y:S01]  /*ff30*/  ULDC.64 UR8, c[0x0][0x620] ;  /* 0x0001880000087ab9 */ /* 0x000fe20000000a00 */
[----:B------:R-:W-:Y:S01]  /*ff40*/  SHF.R.U32.HI R2, RZ, UR10, R3 ;  /* 0x0000000aff027c19 */ /* 0x000fe20008011603 */
[----:B------:R-:W-:Y:S01]  /*ff50*/  IMAD.MOV.U32 R3, RZ, RZ, R17 ;  /* 0x000000ffff037224 */ /* 0x000fe200078e0011 */
[----:B------:R-:W-:Y:S01]  /*ff60*/  IADD3 R5, P0, RZ, -R6, RZ ;  /* 0x80000006ff057210 */ /* 0x000fe20007f1e0ff */
[----:B------:R-:W-:Y:S01]  /*ff70*/  ULDC UR7, c[0x0][0x150] ;  /* 0x0000540000077ab9 */ /* 0x000fe20000000800 */
[----:B0-----:R-:W-:Y:S01]  /*ff80*/  I2FP.F32.U32 R7, R13 ;  /* 0x0000000d00077245 */ /* 0x001fe20000201000 */
[----:B------:R-:W0:Y:S01]  /*ff90*/  LDC R18, c[0x0][0x144] ;  /* 0x00005100ff127b82 */ /* 0x000e220000000800 */
[----:B------:R-:W-:Y:S01]  /*ffa0*/  ULDC.64 UR10, c[0x0][0x640] ;  /* 0x00019000000a7ab9 */ /* 0x000fe20000000a00 */
[----:B------:R-:W-:Y:S01]  /*ffb0*/  IMAD.X R2, RZ, RZ, ~R2, P0 ;  /* 0x000000ffff027224 */ /* 0x000fe200000e0e02 */
[----:B------:R-:W-:-:S03]  /*ffc0*/  ISETP.NE.U32.AND P0, PT, RZ, UR10, PT ;  /* 0x0000000aff007c0c */ /* 0x000fc6000bf05070 */
[----:B------:R-:W-:Y:S01]  /*ffd0*/  IMAD R4, R2, UR8, RZ ;  /* 0x0000000802047c24 */ /* 0x000fe2000f8e02ff */
[----:B------:R-:W-:Y:S01]  /*ffe0*/  ISETP.NE.AND.EX P0, PT, RZ, UR11, PT, P0 ;  /* 0x0000000bff007c0c */ /* 0x000fe2000bf05300 */
[----:B------:R-:W-:Y:S01]  /*fff0*/  IMAD.MOV.U32 R2, RZ, RZ, R16 ;  /* 0x000000ffff027224 */ /* 0x000fe200078e0010 */
[----:B------:R-:W2:Y:S03]  /*10000*/  LDC R15, c[0x0][0x148] ;  /* 0x00005200ff0f7b82 */ /* 0x000ea60000000800 */
[----:B------:R-:W-:Y:S01]  /*10010*/  IMAD.WIDE.U32 R2, R5, UR8, R2 ;  /* 0x0000000805027c25 */ /* 0x000fe2000f8e0002 */
[----:B------:R-:W-:-:S03]  /*10020*/  ULDC UR8, c[0x0][0x154] ;  /* 0x0000550000087ab9 */ /* 0x000fc60000000800 */
[----:B------:R-:W-:Y:S02]  /*10030*/  IMAD R5, R5, UR9, R4 ;  /* 0x0000000905057c24 */ /* 0x000fe4000f8e0204 */
[----:B------:R-:W-:Y:S01]  /*10040*/  FMUL R4, R7, UR7 ;  /* 0x0000000707047c20 */ /* 0x000fe20008400000 */
[----:B------:R-:W-:Y:S01]  /*10050*/  ULDC UR7, c[0x0][0x618] ;  /* 0x0001860000077ab9 */ /* 0x000fe20000000800 */
[----:B------:R-:W-:Y:S01]  /*10060*/  ULDC UR9, c[0x0][0x608] ;  /* 0x0001820000097ab9 */ /* 0x000fe20000000800 */
[----:B------:R-:W-:-:S03]  /*10070*/  IMAD.IADD R3, R3, 0x1, R5 ;  /* 0x0000000103037824 */ /* 0x000fc600078e0205 */
[----:B------:R-:W3:Y:S02]  /*10080*/  F2I.U32.TRUNC.NTZ R4, R4 ;  /* 0x0000000400047305 */ /* 0x000ee4000020f000 */
[----:B------:R-:W-:Y:S02]  /*10090*/  SHF.R.U64 R7, R2, UR7, R3 ;  /* 0x0000000702077c19 */ /* 0x000fe40008001203 */
[----:B-1----:R-:W-:-:S05]  /*100a0*/  I2FP.F32.U32 R2, R0 ;  /* 0x0000000000027245 */ /* 0x002fca0000201000 */
[----:B------:R-:W-:Y:S01]  /*100b0*/  FMUL R5, R2, UR8 ;  /* 0x0000000802057c20 */ /* 0x000fe20008400000 */
[----:B------:R-:W-:Y:S01]  /*100c0*/  SHF.R.U32.HI R2, RZ, UR7, R3 ;  /* 0x00000007ff027c19 */ /* 0x000fe20008011603 */
[----:B------:R-:W-:Y:S02]  /*100d0*/  ULDC UR7, c[0x0][0x658] ;  /* 0x0001960000077ab9 */ /* 0x000fe40000000800 */
[----:B------:R1:W4:Y:S01]  /*100e0*/  F2I.U32.TRUNC.NTZ R19, R5 ;  /* 0x0000000500137305 */ /* 0x000322000020f000 */
[----:B------:R-:W-:Y:S01]  /*100f0*/  SHF.R.U64 R16, R7, UR9, R2 ;  /* 0x0000000907107c19 */ /* 0x000fe20008001202 */
[----:B---3--:R-:W-:Y:S01]  /*10100*/  IMAD.MOV R4, RZ, RZ, -R4 ;  /* 0x000000ffff047224 */ /* 0x008fe200078e0a04 */
[----:B------:R-:W-:-:S03]  /*10110*/  SHF.R.U32.HI R3, RZ, UR9, R2 ;  /* 0x00000009ff037c19 */ /* 0x000fc60008011602 */
[----:B0-----:R-:W-:Y:S01]  /*10120*/  IMAD R13, R18, R4, R13 ;  /* 0x00000004120d7224 */ /* 0x001fe200078e020d */
[--C-:B------:R-:W-:Y:S02]  /*10130*/  SHF.R.U64 R14, R16, UR7, R3.reuse ;  /* 0x00000007100e7c19 */ /* 0x100fe40008001203 */
[----:B------:R-:W-:-:S03]  /*10140*/  SHF.R.U32.HI R17, RZ, UR7, R3 ;  /* 0x00000007ff117c19 */ /* 0x000fc60008011603 */
[----:B------:R-:W-:Y:S02]  /*10150*/  IMAD.MOV.U32 R2, RZ, RZ, R14 ;  /* 0x000000ffff027224 */ /* 0x000fe400078e000e */
[----:B------:R-:W-:Y:S01]  /*10160*/  IMAD.MOV.U32 R3, RZ, RZ, R17 ;  /* 0x000000ffff037224 */ /* 0x000fe200078e0011 */
[----:B-12-4-:R-:W-:Y:S06]  /*10170*/  @!P0 BRA `(.L_x_311) ;  /* 0x0000000000288947 */ /* 0x016fec0003800000 */
[----:B------:R-:W-:Y:S02]  /*10180*/  ULDC UR7, c[0x0][0x64c] ;  /* 0x0001930000077ab9 */ /* 0x000fe40000000800 */
[----:B------:R-:W-:-:S05]  /*10190*/  IADD3 R3, P0, R14, UR7, RZ ;  /* 0x000000070e037c10 */ /* 0x000fca000ff1e0ff */
[----:B------:R-:W-:-:S04]  /*101a0*/  IMAD.X R17, RZ, RZ, R17, P0 ;  /* 0x000000ffff117224 */ /* 0x000fc800000e0611 */
[----:B------:R-:W-:-:S04]  /*101b0*/  IMAD.WIDE.U32 R4, R17, UR10, RZ ;  /* 0x0000000a11047c25 */ /* 0x000fc8000f8e00ff */
[----:B------:R-:W-:-:S04]  /*101c0*/  IMAD.WIDE.U32 R4, P0, R3, UR11, R4 ;  /* 0x0000000b03047c25 */ /* 0x000fc8000f800004 */
[----:B------:R-:W-:-:S04]  /*101d0*/  IMAD.WIDE.U32 R2, R3, UR10, RZ ;  /* 0x0000000a03027c25 */ /* 0x000fc8000f8e00ff */
[----:B------:R-:W-:Y:S01]  /*101e0*/  IMAD.MOV.U32 R2, RZ, RZ, R5 ;  /* 0x000000ffff027224 */ /* 0x000fe200078e0005 */
[----:B------:R-:W-:Y:S01]  /*101f0*/  IADD3 RZ, P1, R3, R4, RZ ;  /* 0x0000000403ff7210 */ /* 0x000fe20007f3e0ff */
[----:B------:R-:W-:-:S04]  /*10200*/  IMAD.X R3, RZ, RZ, RZ, P0 ;  /* 0x000000ffff037224 */ /* 0x000fc800000e06ff */
[----:B------:R-:W-:-:S08]  /*10210*/  IMAD.WIDE.U32.X R2, R17, UR11, R2, P1 ;  /* 0x0000000b11027c25 */ /* 0x000fd000088e0402 */
.L_x_311:
[----:B------:R-:W-:Y:S01]  /*10220*/  ULDC UR7, c[0x0][0x648] ;  /* 0x0001920000077ab9 */ /* 0x000fe20000000800 */
[----:B------:R-:W-:Y:S01]  /*10230*/  LOP3.LUT R16, R16, UR6, RZ, 0xc0, !PT ;  /* 0x0000000610107c12 */ /* 0x000fe2000f8ec0ff */
[----:B------:R-:W-:Y:S01]  /*10240*/  IMAD.MOV R19, RZ, RZ, -R19 ;  /* 0x000000ffff137224 */ /* 0x000fe200078e0a13 */
[----:B------:R-:W-:Y:S01]  /*10250*/  SHF.R.U64 R3, R2, UR7, R3 ;  /* 0x0000000702037c19 */ /* 0x000fe20008001203 */
[----:B------:R-:W-:Y:S01]  /*10260*/  ULDC UR7, c[0x0][0x638] ;  /* 0x00018e0000077ab9 */ /* 0x000fe20000000800 */
[----:B------:R-:W-:Y:S01]  /*10270*/  LOP3.LUT R7, R7, UR4, RZ, 0xc0, !PT ;  /* 0x0000000407077c12 */ /* 0x000fe2000f8ec0ff */
[----:B------:R-:W-:Y:S01]  /*10280*/  @P4 IMAD R13, R15, R19, R0 ;  /* 0x000000130f0d4224 */ /* 0x000fe200078e0200 */
[----:B------:R-:W-:Y:S01]  /*10290*/  ULDC UR8, c[0x0][0x610] ;  /* 0x0001840000087ab9 */ /* 0x000fe20000000800 */
[----:B------:R-:W-:Y:S02]  /*102a0*/  IMAD.MOV R5, RZ, RZ, -R3 ;  /* 0x000000ffff057224 */ /* 0x000fe400078e0a03 */
[----:B------:R-:W-:-:S02]  /*102b0*/  IMAD R16, R3, UR5, R16 ;  /* 0x0000000503107c24 */ /* 0x000fc4000f8e0210 */
[----:B------:R-:W-:Y:S01]  /*102c0*/  IMAD R14, R5, UR7, R14 ;  /* 0x00000007050e7c24 */ /* 0x000fe2000f8e020e */
[----:B------:R-:W-:Y:S01]  /*102d0*/  ULDC UR7, c[0x0][0x600] ;  /* 0x0001800000077ab9 */ /* 0x000fe20000000800 */
[----:B------:R-:W-:Y:S02]  /*102e0*/  IMAD R13, R16, UR8, R13 ;  /* 0x00000008100d7c24 */ /* 0x000fe4000f8e020d */
[----:B------:R-:W-:Y:S02]  /*102f0*/  IMAD R2, R14, UR7, R7 ;  /* 0x000000070e027c24 */ /* 0x000fe4000f8e0207 */
[----:B------:R-:W-:-:S03]  /*10300*/  IMAD.MOV.U32 R0, RZ, RZ, 0x1 ;  /* 0x00000001ff007424 */ /* 0x000fc600078e00ff */
[----:B------:R-:W-:Y:S02]  /*10310*/  SEL R14, R2, R13, !P4 ;  /* 0x0000000d020e7207 */ /* 0x000fe40006000000 */
[----:B------:R-:W-:-:S07]  /*10320*/  SEL R5, R13, R2, !P4 ;  /* 0x000000020d057207 */ /* 0x000fce0006000000 */
.L_x_309:
[----:B------:R-:W-:Y:S05]  /*10330*/  BSYNC B1 ;  /* 0x0000000000017941 */ /* 0x000fea0003800000 */
.L_x_308:
[----:B------:R-:W-:-:S13]  /*10340*/  LOP3.LUT P0, RZ, R0, 0xff, RZ, 0xc0, !PT ;  /* 0x000000ff00ff7812 */ /* 0x000fda000780c0ff */
[----:B------:R-:W-:Y:S05]  /*10350*/  @P0 BRA `(.L_x_312) ;  /* 0xfffffff400200947 */ /* 0x000fea000383ffff */
[----:B------:R-:W-:Y:S05]  /*10360*/  BSYNC B0 ;  /* 0x0000000000007941 */ /* 0x000fea0003800000 */
.L_x_301:
[----:B------:R-:W-:-:S03]  /*10370*/  UMOV UR7, 0xffffffff ;  /* 0xffffffff00077882 */ /* 0x000fc60000000000 */
[----:B------:R-:W-:Y:S05]  /*10380*/  BRA.DIV UR7, `(.L_x_313) ;  /* 0x0000000607287947 */ /* 0x000fea000b800000 */
[----:B------:R-:W-:-:S13]  /*10390*/  ELECT P0, URZ, PT ;  /* 0x00000000003f782f */ /* 0x000fda0003800000 */
.L_x_327:
[----:B------:R-:W-:Y:S04]  /*103a0*/  BSSY B0, `(.L_x_314) ;  /* 0x000002c000007945 */ /* 0x000fe80003800000 */
[----:B------:R-:W-:Y:S05]  /*103b0*/  @!P0 BRA `(.L_x_315) ;  /* 0x0000000000a88947 */ /* 0x000fea0003800000 */
[----:B------:R-:W-:-:S04]  /*103c0*/  ULOP3.LUT UR7, UR13, 0x2, URZ, 0xfc, !UPT ;  /* 0x000000020d077892 */ /* 0x000fc8000f8efc3f */
[----:B------:R-:W-:-:S06]  /*103d0*/  UISETP.NE.AND UP0, UPT, UR7, 0x3, UPT ;  /* 0x000000030700788c */ /* 0x000fcc000bf05270 */
[----:B------:R-:W-:-:S13]  /*103e0*/  PLOP3.LUT P0, PT, PT, PT, UP0, 0x80, 0x0 ;  /* 0x000000000000781c */ /* 0x000fda0003f0f008 */
[----:B------:R-:W-:Y:S05]  /*103f0*/  @!P0 BRA `(.L_x_316) ;  /* 0x0000000000048947 */ /* 0x000fea0003800000 */
[----:B------:R-:W-:Y:S01]  /*10400*/  BPT.TRAP 0x1 ;  /* 0x000000040000795c */ /* 0x000fe20000300000 */
.L_x_316:
[----:B------:R-:W0:Y:S01]  /*10410*/  S2R R3, SR_CgaCtaId ;  /* 0x0000000000037919 */ /* 0x000e220000008800 */
[----:B------:R-:W-:Y:S02]  /*10420*/  MOV R0, 0x400 ;  /* 0x0000040000007802 */ /* 0x000fe40000000f00 */
[----:B------:R-:W-:Y:S02]  /*10430*/  SHF.L.U32 R2, R12, 0x1f, RZ ;  /* 0x0000001f0c027819 */ /* 0x000fe400000006ff */
[----:B0-----:R-:W-:-:S05]  /*10440*/  LEA R0, R3, R0, 0x18 ;  /* 0x0000000003007211 */ /* 0x001fca00078ec0ff */
[----:B------:R-:W-:-:S04]  /*10450*/  VIADD R0, R0, 0x20 ;  /* 0x0000002000007836 */ /* 0x000fc80000000000 */
[C---:B------:R-:W-:Y:S02]  /*10460*/  IMAD R5, R11.reuse, 0x8, R0 ;  /* 0x000000080b057824 */ /* 0x040fe400078e0200 */
[----:B------:R-:W-:Y:S02]  /*10470*/  VIADD R11, R11, 0x1 ;  /* 0x000000010b0b7836 */ /* 0x000fe40000000000 */
[----:B------:R-:W0:Y:S03]  /*10480*/  SYNCS.PHASECHK.TRANS64.TRYWAIT P0, [R5+URZ], R2 ;  /* 0x00000002050075a7 */ /* 0x000e26000800017f */
[----:B------:R-:W-:-:S04]  /*10490*/  ISETP.NE.AND P1, PT, R11, 0x4, PT ;  /* 0x000000040b00780c */ /* 0x000fc80003f25270 */
[----:B------:R-:W-:Y:S02]  /*104a0*/  SEL R3, RZ, 0x1, P1 ;  /* 0x00000001ff037807 */ /* 0x000fe40000800000 */
[----:B------:R-:W-:Y:S02]  /*104b0*/  SEL R11, R11, RZ, P1 ;  /* 0x000000ff0b0b7207 */ /* 0x000fe40000800000 */
[----:B------:R-:W-:-:S03]  /*104c0*/  LOP3.LUT R12, R12, R3, RZ, 0x3c, !PT ;  /* 0x000000030c0c7212 */ /* 0x000fc600078e3cff */
[----:B------:R-:W-:Y:S01]  /*104d0*/  IMAD R7, R11, 0x8, R0 ;  /* 0x000000080b077824 */ /* 0x000fe200078e0200 */
[----:B------:R-:W-:Y:S01]  /*104e0*/  SHF.L.U32 R4, R12, 0x1f, RZ ;  /* 0x0000001f0c047819 */ /* 0x000fe200000006ff */
[----:B0-----:R-:W-:Y:S06]  /*104f0*/  @!P0 BRA `(.L_x_317) ;  /* 0x0000000000ec8947 */ /* 0x001fec0003800000 */
.L_x_328:
[----:B------:R-:W1:Y:S01]  /*10500*/  SYNCS.PHASECHK.TRANS64.TRYWAIT P0, [R7+URZ], R4 ;  /* 0x00000004070075a7 */ /* 0x000e62000800017f */
[----:B0-----:R-:W-:-:S05]  /*10510*/  VIADD R2, R11, 0x1 ;  /* 0x000000010b027836 */ /* 0x001fca0000000000 */
[----:B------:R-:W-:-:S04]  /*10520*/  ISETP.NE.AND P1, PT, R2, 0x4, PT ;  /* 0x000000040200780c */ /* 0x000fc80003f25270 */
[----:B------:R-:W-:Y:S02]  /*10530*/  SEL R3, RZ, 0x1, P1 ;  /* 0x00000001ff037807 */ /* 0x000fe40000800000 */
[----:B------:R-:W-:Y:S02]  /*10540*/  SEL R9, R2, RZ, P1 ;  /* 0x000000ff02097207 */ /* 0x000fe40000800000 */
[----:B------:R-:W-:-:S03]  /*10550*/  LOP3.LUT R11, R12, R3, RZ, 0x3c, !PT ;  /* 0x000000030c0b7212 */ /* 0x000fc600078e3cff */
[----:B------:R-:W-:Y:S01]  /*10560*/  IMAD R6, R9, 0x8, R0 ;  /* 0x0000000809067824 */ /* 0x000fe200078e0200 */
[----:B------:R-:W-:Y:S01]  /*10570*/  SHF.L.U32 R5, R11, 0x1f, RZ ;  /* 0x0000001f0b057819 */ /* 0x000fe200000006ff */
[----:B-1----:R-:W-:Y:S06]  /*10580*/  @!P0 BRA `(.L_x_318) ;  /* 0x0000000000dc8947 */ /* 0x002fec0003800000 */
.L_x_329:
[----:B------:R-:W1:Y:S01]  /*10590*/  SYNCS.PHASECHK.TRANS64.TRYWAIT P0, [R6+URZ], R5 ;  /* 0x00000005060075a7 */ /* 0x000e62000800017f */
[----:B------:R-:W-:-:S05]  /*105a0*/  VIADD R2, R9, 0x1 ;  /* 0x0000000109027836 */ /* 0x000fca0000000000 */
[----:B------:R-:W-:-:S04]  /*105b0*/  ISETP.NE.AND P1, PT, R2, 0x4, PT ;  /* 0x000000040200780c */ /* 0x000fc80003f25270 */
[----:B0-----:R-:W-:Y:S02]  /*105c0*/  SEL R4, RZ, 0x1, P1 ;  /* 0x00000001ff047807 */ /* 0x001fe40000800000 */
[----:B------:R-:W-:Y:S02]  /*105d0*/  SEL R3, R2, RZ, P1 ;  /* 0x000000ff02037207 */ /* 0x000fe40000800000 */
[----:B------:R-:W-:Y:S01]  /*105e0*/  LOP3.LUT R4, R11, R4, RZ, 0x3c, !PT ;  /* 0x000000040b047212 */ /* 0x000fe200078e3cff */
[----:B-1----:R-:W-:Y:S06]  /*105f0*/  @!P0 BRA `(.L_x_319) ;  /* 0x0000000000d48947 */ /* 0x002fec0003800000 */
.L_x_330:
[----:B------:R-:W-:Y:S01]  /*10600*/  IMAD R3, R3, 0x8, R0 ;  /* 0x0000000803037824 */ /* 0x000fe200078e0200 */
[----:B------:R-:W-:-:S07]  /*10610*/  SHF.L.U32 R0, R4, 0x1f, RZ ;  /* 0x0000001f04007819 */ /* 0x000fce00000006ff */
.L_x_320:
[----:B-1----:R1:W2:Y:S02]  /*10620*/  SYNCS.PHASECHK.TRANS64.TRYWAIT P0, [R3+URZ], R0 ;  /* 0x00000000030075a7 */ /* 0x0022a4000800017f */
[----:B--2---:R-:W-:Y:S05]  /*10630*/  @!P0 NANOSLEEP.SYNCS 0x989680 ;  /* 0x009896800000895d */ /* 0x004fea0003900000 */
[----:B------:R-:W2:Y:S02]  /*10640*/  @!P0 SYNCS.PHASECHK.TRANS64 P0, [R3+URZ], R0 ;  /* 0x00000000030085a7 */ /* 0x000ea4000800007f */
[----:B--2---:R-:W-:Y:S05]  /*10650*/  @!P0 BRA `(.L_x_320) ;  /* 0xfffffffc00f08947 */ /* 0x004fea000383ffff */
.L_x_315:
[----:B------:R-:W-:Y:S05]  /*10660*/  BSYNC B0 ;  /* 0x0000000000007941 */ /* 0x000fea0003800000 */
.L_x_314:
[----:B------:R-:W-:Y:S05]  /*10670*/  EXIT ;  /* 0x000000000000794d */ /* 0x000fea0003800000 */
.L_x_21:
[----:B-1----:R-:W-:-:S04]  /*10680*/  IMAD.U32 R3, RZ, RZ, UR6 ;  /* 0x00000006ff037e24 */ /* 0x002fc8000f8e00ff */
[----:B------:R1:W2:Y:S03]  /*10690*/  SYNCS.PHASECHK.TRANS64.TRYWAIT P0, [R3+URZ], R0 ;  /* 0x00000000030075a7 */ /* 0x0002a6000800017f */
[----:B--2---:R-:W-:Y:S05]  /*106a0*/  @!P0 NANOSLEEP.SYNCS 0x989680 ;  /* 0x009896800000895d */ /* 0x004fea0003900000 */
[----:B------:R-:W2:Y:S02]  /*106b0*/  @!P0 SYNCS.PHASECHK.TRANS64 P0, [R3+URZ], R0 ;  /* 0x00000000030085a7 */ /* 0x000ea4000800007f */
[----:B--2---:R-:W-:Y:S05]  /*106c0*/  @!P0 BRA `(.L_x_21) ;  /* 0xfffffffc00ec8947 */ /* 0x004fea000383ffff */
[----:B------:R-:W-:Y:S05]  /*106d0*/  BRA `(.L_x_20) ;  /* 0xffffff1400d07947 */ /* 0x000fea000383ffff */
.L_x_27:
[----:B-----5:R2:W-:Y:S02]  /*106e0*/  STL [R1+0x88], R0 ;  /* 0x0000880001007387 */ /* 0x0205e40000100800 */
[----:B--2---:R-:W-:-:S04]  /*106f0*/  IMAD.U32 R0, RZ, RZ, UR16 ;  /* 0x00000010ff007e24 */ /* 0x004fc8000f8e00ff */
[----:B------:R2:W3:Y:S03]  /*10700*/  SYNCS.PHASECHK.TRANS64.TRYWAIT P0, [R0+URZ], R229 ;  /* 0x000000e5000075a7 */ /* 0x0004e6000800017f */
[----:B---3--:R-:W-:Y:S05]  /*10710*/  @!P0 NANOSLEEP.SYNCS 0x989680 ;  /* 0x009896800000895d */ /* 0x008fea0003900000 */
[----:B------:R2:W3:Y:S02]  /*10720*/  @!P0 SYNCS.PHASECHK.TRANS64 P0, [R0+URZ], R229 ;  /* 0x000000e5000085a7 */ /* 0x0004e4000800007f */
[----:B--2---:R2:W5:Y:S02]  /*10730*/  LDL.LU R0, [R1+0x88] ;  /* 0x0000880001007983 */ /* 0x0045640000300800 */
[----:B--23--:R-:W-:Y:S05]  /*10740*/  @!P0 BRA `(.L_x_27) ;  /* 0xfffffffc00e48947 */ /* 0x00cfea000383ffff */
[----:B------:R-:W-:Y:S05]  /*10750*/  BRA `(.L_x_26) ;  /* 0xffffff28009c7947 */ /* 0x000fea000383ffff */
.L_x_302:
[----:B------:R-:W-:Y:S01]  /*10760*/  BSSY B1, `(.L_x_321) ;  /* 0x0000006000017945 */ /* 0x000fe20003800000 */
[----:B------:R-:W-:-:S07]  /*10770*/  IMAD.MOV.U32 R0, RZ, RZ, -0x1 ;  /* 0xffffffffff007424 */ /* 0x000fce00078e00ff */
[----:B------:R-:W-:Y:S05]  /*10780*/  WARPSYNC.COLLECTIVE R0, `(.L_x_322) ;  /* 0x00000000000c7348 */ /* 0x000fea0003c00000 */
[----:B------:R-:W-:Y:S02]  /*10790*/  ELECT P0, UR62, PT ;  /* 0x00000000003e782f */ /* 0x000fe40003800000 */
[----:B------:R-:W-:Y:S01]  /*107a0*/  MOV R0, UR62 ;  /* 0x0000003e00007c02 */ /* 0x000fe20008000f00 */
[----:B------:R-:W-:Y:S10]  /*107b0*/  ENDCOLLECTIVE ;  /* 0x000000000000791b */ /* 0x000ff40003800000 */
.L_x_322:
[----:B------:R-:W-:Y:S05]  /*107c0*/  BSYNC B1 ;  /* 0x0000000000017941 */ /* 0x000fea0003800000 */
.L_x_321:
[----:B------:R-:W-:Y:S05]  /*107d0*/  BRA `(.L_x_323) ;  /* 0xfffffff0000c7947 */ /* 0x000fea000383ffff */
.L_x_305:
[----:B0-----:R0:W2:Y:S02]  /*107e0*/  SYNCS.PHASECHK.TRANS64.TRYWAIT P0, [R5+URZ+0x20], R2 ;  /* 0x00002002050075a7 */ /* 0x0010a4000800017f */
[----:B--2---:R-:W-:Y:S05]  /*107f0*/  @!P0 NANOSLEEP.SYNCS 0x989680 ;  /* 0x009896800000895d */ /* 0x004fea0003900000 */
[----:B------:R-:W2:Y:S02]  /*10800*/  @!P0 SYNCS.PHASECHK.TRANS64 P0, [R5+URZ+0x20], R2 ;  /* 0x00002002050085a7 */ /* 0x000ea4000800007f */
[----:B--2---:R-:W-:Y:S05]  /*10810*/  @!P0 BRA `(.L_x_305) ;  /* 0xfffffffc00f08947 */ /* 0x004fea000383ffff */
[----:B------:R-:W-:Y:S05]  /*10820*/  BRA `(.L_x_324) ;  /* 0xfffffff000487947 */ /* 0x000fea000383ffff */
.L_x_313:
[----:B------:R-:W-:Y:S01]  /*10830*/  BSSY B0, `(.L_x_325) ;  /* 0x0000006000007945 */ /* 0x000fe20003800000 */
[----:B------:R-:W-:-:S07]  /*10840*/  IMAD.MOV.U32 R0, RZ, RZ, -0x1 ;  /* 0xffffffffff007424 */ /* 0x000fce00078e00ff */
[----:B------:R-:W-:Y:S05]  /*10850*/  WARPSYNC.COLLECTIVE R0, `(.L_x_326) ;  /* 0x00000000000c7348 */ /* 0x000fea0003c00000 */
[----:B------:R-:W-:Y:S02]  /*10860*/  ELECT P0, UR62, PT ;  /* 0x00000000003e782f */ /* 0x000fe40003800000 */
[----:B------:R-:W-:Y:S01]  /*10870*/  MOV R0, UR62 ;  /* 0x0000003e00007c02 */ /* 0x000fe20008000f00 */
[----:B------:R-:W-:Y:S10]  /*10880*/  ENDCOLLECTIVE ;  /* 0x000000000000791b */ /* 0x000ff40003800000 */
.L_x_326:
[----:B------:R-:W-:Y:S05]  /*10890*/  BSYNC B0 ;  /* 0x0000000000007941 */ /* 0x000fea0003800000 */
.L_x_325:
[----:B------:R-:W-:Y:S05]  /*108a0*/  BRA `(.L_x_327) ;  /* 0xfffffff800bc7947 */ /* 0x000fea000383ffff */
.L_x_317:
[----:B0-----:R0:W1:Y:S02]  /*108b0*/  SYNCS.PHASECHK.TRANS64.TRYWAIT P0, [R5+URZ], R2 ;  /* 0x00000002050075a7 */ /* 0x001064000800017f */
[----:B-1----:R-:W-:Y:S05]  /*108c0*/  @!P0 NANOSLEEP.SYNCS 0x989680 ;  /* 0x009896800000895d */ /* 0x002fea0003900000 */
[----:B------:R-:W1:Y:S02]  /*108d0*/  @!P0 SYNCS.PHASECHK.TRANS64 P0, [R5+URZ], R2 ;  /* 0x00000002050085a7 */ /* 0x000e64000800007f */
[----:B-1----:R-:W-:Y:S05]  /*108e0*/  @!P0 BRA `(.L_x_317) ;  /* 0xfffffffc00f08947 */ /* 0x002fea000383ffff */
[----:B------:R-:W-:Y:S05]  /*108f0*/  BRA `(.L_x_328) ;  /* 0xfffffffc00007947 */ /* 0x000fea000383ffff */
.L_x_318:
[----:B0-----:R0:W1:Y:S02]  /*10900*/  SYNCS.PHASECHK.TRANS64.TRYWAIT P0, [R7+URZ], R4 ;  /* 0x00000004070075a7 */ /* 0x001064000800017f */
[----:B-1----:R-:W-:Y:S05]  /*10910*/  @!P0 NANOSLEEP.SYNCS 0x989680 ;  /* 0x009896800000895d */ /* 0x002fea0003900000 */
[----:B------:R-:W1:Y:S02]  /*10920*/  @!P0 SYNCS.PHASECHK.TRANS64 P0, [R7+URZ], R4 ;  /* 0x00000004070085a7 */ /* 0x000e64000800007f */
[----:B-1----:R-:W-:Y:S05]  /*10930*/  @!P0 BRA `(.L_x_318) ;  /* 0xfffffffc00f08947 */ /* 0x002fea000383ffff */
[----:B------:R-:W-:Y:S05]  /*10940*/  BRA `(.L_x_329) ;  /* 0xfffffffc00107947 */ /* 0x000fea000383ffff */
.L_x_319:
[----:B0-----:R0:W1:Y:S02]  /*10950*/  SYNCS.PHASECHK.TRANS64.TRYWAIT P0, [R6+URZ], R5 ;  /* 0x00000005060075a7 */ /* 0x001064000800017f */
[----:B-1----:R-:W-:Y:S05]  /*10960*/  @!P0 NANOSLEEP.SYNCS 0x989680 ;  /* 0x009896800000895d */ /* 0x002fea0003900000 */
[----:B------:R-:W1:Y:S02]  /*10970*/  @!P0 SYNCS.PHASECHK.TRANS64 P0, [R6+URZ], R5 ;  /* 0x00000005060085a7 */ /* 0x000e64000800007f */
[----:B-1----:R-:W-:Y:S05]  /*10980*/  @!P0 BRA `(.L_x_319) ;  /* 0xfffffffc00f08947 */ /* 0x002fea000383ffff */
[----:B------:R-:W-:Y:S05]  /*10990*/  BRA `(.L_x_330) ;  /* 0xfffffffc00187947 */ /* 0x000fea000383ffff */
.L_x_331:
[----:B------:R-:W-:-:S00]  /*109a0*/  BRA `(.L_x_331) ;  /* 0xfffffffc00fc7947 */ /* 0x000fc0000383ffff */
[----:B------:R-:W-:-:S00]  /*109b0*/  NOP ;  /* 0x0000000000007918 */ /* 0x000fc00000000000 */
        /* <DEDUP_REMOVED lines=12> */
.L_x_332:


//--------------------- .nv.shared._ZN7cutlass13device_kernelINS_4gemm6kernel13GemmUniversalIN4cute5tupleIJiiiiEEENS1_10collective13CollectiveMmaINS1_37MainloopSm90TmaGmmaWarpSpecializedFP8ILi4ENS5_IJNS4_1CILi8EEENSA_ILi1EEESC_EEENS1_35KernelTmaWarpSpecializedCooperativeEEENS5_IJNSA_ILi256EEENSA_ILi128EEESH_EEENS_12float_e4m3_tENS5_IJlSC_lEEESJ_SK_NS4_8TiledMMAINS4_8MMA_AtomIJNS4_4SM904GMMA31MMA_64x128x32_F32E4M3E4M3_SS_TNILNSO_7ScaleInE1ELSQ_1EEEEEENS4_6LayoutINS5_IJNSA_ILi2EEESC_SC_EEENS5_IJSC_NSA_ILi0EEESW_EEEEENS5_IJNS4_10UnderscoreESZ_SZ_EEEEENS4_13SM90_TMA_LOADENS4_14ComposedLayoutINS4_7SwizzleILi3ELi4ELi3EEENS4_18smem_ptr_flag_bitsILi8EEENST_INS5_IJSB_SH_EEENS5_IJSH_SC_EEEEEEEvNS4_8identityENS4_23SM90_TMA_LOAD_MULTICASTES1B_vS1C_EENS_8epilogue10collective6detail29Sm90TmaWarpSpecializedAdapterINS1G_15DefaultEpilogueISJ_SK_SK_NS1F_6thread17LinearCombinationISJ_Li1EffLNS1K_9ScaleType4KindE0ELNS_15FloatRoundStyleE2ESJ_EENS1_15EpilogueDefaultEEEEEvvEEEEvNT_6ParamsE --------------------------
	.section	.nv.shared._ZN7cutlass13device_kernelINS_4gemm6kernel13GemmUniversalIN4cute5tupleIJiiiiEEENS1_10collective13CollectiveMmaINS1_37MainloopSm90TmaGmmaWarpSpecializedFP8ILi4ENS5_IJNS4_1CILi8EEENSA_ILi1EEESC_EEENS1_35KernelTmaWarpSpecializedCooperativeEEENS5_IJNSA_ILi256EEENSA_ILi128EEESH_EEENS_12float_e4m3_tENS5_IJlSC_lEEESJ_SK_NS4_8TiledMMAINS4_8MMA_AtomIJNS4_4SM904GMMA31MMA_64x128x32_F32E4M3E4M3_SS_TNILNSO_7ScaleInE1ELSQ_1EEEEEENS4_6LayoutINS5_IJNSA_ILi2EEESC_SC_EEENS5_IJSC_NSA_ILi0EEESW_EEEEENS5_IJNS4_10UnderscoreESZ_SZ_EEEEENS4_13SM90_TMA_LOADENS4_14ComposedLayoutINS4_7SwizzleILi3ELi4ELi3EEENS4_18smem_ptr_flag_bitsILi8EEENST_INS5_IJSB_SH_EEENS5_IJSH_SC_EEEEEEEvNS4_8identityENS4_23SM90_TMA_LOAD_MULTICASTES1B_vS1C_EENS_8epilogue10collective6detail29Sm90TmaWarpSpecializedAdapterINS1G_15DefaultEpilogueISJ_SK_SK_NS1F_6thread17LinearCombinationISJ_Li1EffLNS1K_9ScaleType4KindE0ELNS_15FloatRoundStyleE2ESJ_EENS1_15EpilogueDefaultEEEEEvvEEEEvNT_6ParamsE,"aw",@nobits
	.sectionflags	@""
	.align	16
	.zero		1024


//--------------------- .nv.shared.reserved.0     --------------------------
	.section	.nv.shared.reserved.0,"aw",@nobits
	.weak		__nv_reservedSMEM_offset_0_alias
	.size		__nv_reservedSMEM_offset_0_alias, 0, 0
	.other		__nv_reservedSMEM_offset_0_alias,@"STO_CUDA_RESERVED_SHARED STV_DEFAULT"
__nv_reservedSMEM_offset_0_alias:
	.zero		0


//--------------------- .nv.global                --------------------------
	.section	.nv.global,"aw",@nobits
.nv.global:
	.type		_ZN40_INTERNAL_950581e1_4_k_cu_f6396a94_188894cute1_E,@object
	.size		_ZN40_INTERNAL_950581e1_4_k_cu_f6396a94_188894cute1_E,(_ZN40_INTERNAL_950581e1_4_k_cu_f6396a94_188894cuda3std3__45__cpo6cbeginE - _ZN40_INTERNAL_950581e1_4_k_cu_f6396a94_188894cute1_E)
_ZN40_INTERNAL_950581e1_4_k_cu_f6396a94_188894cute1_E:
	.zero		1
	.type		_ZN40_INTERNAL_950581e1_4_k_cu_f6396a94_188894cuda3std3__45__cpo6cbeginE,@object
	.size		_ZN40_INTERNAL_950581e1_4_k_cu_f6396a94_188894cuda3std3__45__cpo6cbeginE,(_ZN40_INTERNAL_950581e1_4_k_cu_f6396a94_188894cuda3std3__48in_placeE - _ZN40_INTERNAL_950581e1_4_k_cu_f6396a94_188894cuda3std3__45__cpo6cbeginE)
_ZN40_INTERNAL_950581e1_4_k_cu_f6396a94_188894cuda3std3__45__cpo6cbeginE:
	.zero		1
	.type		_ZN40_INTERNAL_950581e1_4_k_cu_f6396a94_188894cuda3std3__48in_placeE,@object
	.size		_ZN40_INTERNAL_950581e1_4_k_cu_f6396a94_188894cuda3std3__48in_placeE,(_ZN40_INTERNAL_950581e1_4_k_cu_f6396a94_188894cuda3std6ranges3__45__cpo9iter_moveE - _ZN40_INTERNAL_950581e1_4_k_cu_f6396a94_188894cuda3std3__48in_placeE)
_ZN40_INTERNAL_950581e1_4_k_cu_f6396a94_188894cuda3std3__48in_placeE:
	.zero		1
	.type		_ZN40_INTERNAL_950581e1_4_k_cu_f6396a94_188894cuda3std6ranges3__45__cpo9iter_moveE,@object
	.size		_ZN40_INTERNAL_950581e1_4_k_cu_f6396a94_188894cuda3std6ranges3__45__cpo9iter_moveE,(_ZN40_INTERNAL_950581e1_4_k_cu_f6396a94_188894cuda3std3__45__cpo5beginE - _ZN40_INTERNAL_950581e1_4_k_cu_f6396a94_188894cuda3std6ranges3__45__cpo9iter_moveE)
_ZN40_INTERNAL_950581e1_4_k_cu_f6396a94_188894cuda3std6ranges3__45__cpo9iter_moveE:
	.zero		1
	.type		_ZN40_INTERNAL_950581e1_4_k_cu_f6396a94_188894cuda3std3__45__cpo5beginE,@object
	.size		_ZN40_INTERNAL_950581e1_4_k_cu_f6396a94_188894cuda3std3__45__cpo5beginE,(_ZN40_INTERNAL_950581e1_4_k_cu_f6396a94_188894cuda3std3__442_GLOBAL__N__950581e1_4_k_cu_f6396a94_188896ignoreE - _ZN40_INTERNAL_950581e1_4_k_cu_f6396a94_188894cuda3std3__45__cpo5beginE)
_ZN40_INTERNAL_950581e1_4_k_cu_f6396a94_188894cuda3std3__45__cpo5beginE:
	.zero		1
	.type		_ZN40_INTERNAL_950581e1_4_k_cu_f6396a94_188894cuda3std3__442_GLOBAL__N__950581e1_4_k_cu_f6396a94_188896ignoreE,@object
	.size		_ZN40_INTERNAL_950581e1_4_k_cu_f6396a94_188894cuda3std3__442_GLOBAL__N__950581e1_4_k_cu_f6396a94_188896ignoreE,(_ZN40_INTERNAL_950581e1_4_k_cu_f6396a94_188894cute7productE - _ZN40_INTERNAL_950581e1_4_k_cu_f6396a94_188894cuda3std3__442_GLOBAL__N__950581e1_4_k_cu_f6396a94_188896ignoreE)
_ZN40_INTERNAL_950581e1_4_k_cu_f6396a94_188894cuda3std3__442_GLOBAL__N__950581e1_4_k_cu_f6396a94_188896ignoreE:
	.zero		1
	.type		_ZN40_INTERNAL_950581e1_4_k_cu_f6396a94_188894cute7productE,@object
	.size		_ZN40_INTERNAL_950581e1_4_k_cu_f6396a94_188894cute7productE,(_ZN40_INTERNAL_950581e1_4_k_cu_f6396a94_188894cuda3std3__45__cpo3endE - _ZN40_INTERNAL_950581e1_4_k_cu_f6396a94_188894cute7productE)
_ZN40_INTERNAL_950581e1_4_k_cu_f6396a94_188894cute7productE:
	.zero		1
	.type		_ZN40_INTERNAL_950581e1_4_k_cu_f6396a94_188894cuda3std3__45__cpo3endE,@object
	.size		_ZN40_INTERNAL_950581e1_4_k_cu_f6396a94_188894cuda3std3__45__cpo3endE,(_ZN40_INTERNAL_950581e1_4_k_cu_f6396a94_188894cuda3std3__419piecewise_constructE - _ZN40_INTERNAL_950581e1_4_k_cu_f6396a94_188894cuda3std3__45__cpo3endE)
_ZN40_INTERNAL_950581e1_4_k_cu_f6396a94_188894cuda3std3__45__cpo3endE:
	.zero		1
	.type		_ZN40_INTERNAL_950581e1_4_k_cu_f6396a94_188894cuda3std3__419piecewise_constructE,@object
	.size		_ZN40_INTERNAL_950581e1_4_k_cu_f6396a94_188894cuda3std3__419piecewise_constructE,(_ZN40_INTERNAL_950581e1_4_k_cu_f6396a94_188894cuda3std3__45__cpo4cendE - _ZN40_INTERNAL_950581e1_4_k_cu_f6396a94_188894cuda3std3__419piecewise_constructE)
_ZN40_INTERNAL_950581e1_4_k_cu_f6396a94_188894cuda3std3__419piecewise_constructE:
	.zero		1
	.type		_ZN40_INTERNAL_950581e1_4_k_cu_f6396a94_188894cuda3std3__45__cpo4cendE,@object
	.size		_ZN40_INTERNAL_950581e1_4_k_cu_f6396a94_188894cuda3std3__45__cpo4cendE,(_ZN40_INTERNAL_950581e1_4_k_cu_f6396a94_188894cuda3std6ranges3__45__cpo4swapE - _ZN40_INTERNAL_950581e1_4_k_cu_f6396a94_188894cuda3std3__45__cpo4cendE)
_ZN40_INTERNAL_950581e1_4_k_cu_f6396a94_188894cuda3std3__45__cpo4cendE:
	.zero		1
	.type		_ZN40_INTERNAL_950581e1_4_k_cu_f6396a94_188894cuda3std6ranges3__45__cpo4swapE,@object
	.size		_ZN40_INTERNAL_950581e1_4_k_cu_f6396a94_188894cuda3std6ranges3__45__cpo4swapE,(.L_7 - _ZN40_INTERNAL_950581e1_4_k_cu_f6396a94_188894cuda3std6ranges3__45__cpo4swapE)
_ZN40_INTERNAL_950581e1_4_k_cu_f6396a94_188894cuda3std6ranges3__45__cpo4swapE:
	.zero		1
.L_7:


//--------------------- .nv.constant0._ZN7cutlass13device_kernelINS_4gemm6kernel13GemmUniversalIN4cute5tupleIJiiiiEEENS1_10collective13CollectiveMmaINS1_37MainloopSm90TmaGmmaWarpSpecializedFP8ILi4ENS5_IJNS4_1CILi8EEENSA_ILi1EEESC_EEENS1_35KernelTmaWarpSpecializedCooperativeEEENS5_IJNSA_ILi256EEENSA_ILi128EEESH_EEENS_12float_e4m3_tENS5_IJlSC_lEEESJ_SK_NS4_8TiledMMAINS4_8MMA_AtomIJNS4_4SM904GMMA31MMA_64x128x32_F32E4M3E4M3_SS_TNILNSO_7ScaleInE1ELSQ_1EEEEEENS4_6LayoutINS5_IJNSA_ILi2EEESC_SC_EEENS5_IJSC_NSA_ILi0EEESW_EEEEENS5_IJNS4_10UnderscoreESZ_SZ_EEEEENS4_13SM90_TMA_LOADENS4_14ComposedLayoutINS4_7SwizzleILi3ELi4ELi3EEENS4_18smem_ptr_flag_bitsILi8EEENST_INS5_IJSB_SH_EEENS5_IJSH_SC_EEEEEEEvNS4_8identityENS4_23SM90_TMA_LOAD_MULTICASTES1B_vS1C_EENS_8epilogue10collective6detail29Sm90TmaWarpSpecializedAdapterINS1G_15DefaultEpilogueISJ_SK_SK_NS1F_6thread17LinearCombinationISJ_Li1EffLNS1K_9ScaleType4KindE0ELNS_15FloatRoundStyleE2ESJ_EENS1_15EpilogueDefaultEEEEEvvEEEEvNT_6ParamsE --------------------------
	.section	.nv.constant0._ZN7cutlass13device_kernelINS_4gemm6kernel13GemmUniversalIN4cute5tupleIJiiiiEEENS1_10collective13CollectiveMmaINS1_37MainloopSm90TmaGmmaWarpSpecializedFP8ILi4ENS5_IJNS4_1CILi8EEENSA_ILi1EEESC_EEENS1_35KernelTmaWarpSpecializedCooperativeEEENS5_IJNSA_ILi256EEENSA_ILi128EEESH_EEENS_12float_e4m3_tENS5_IJlSC_lEEESJ_SK_NS4_8TiledMMAINS4_8MMA_AtomIJNS4_4SM904GMMA31MMA_64x128x32_F32E4M3E4M3_SS_TNILNSO_7ScaleInE1ELSQ_1EEEEEENS4_6LayoutINS5_IJNSA_ILi2EEESC_SC_EEENS5_IJSC_NSA_ILi0EEESW_EEEEENS5_IJNS4_10UnderscoreESZ_SZ_EEEEENS4_13SM90_TMA_LOADENS4_14ComposedLayoutINS4_7SwizzleILi3ELi4ELi3EEENS4_18smem_ptr_flag_bitsILi8EEENST_INS5_IJSB_SH_EEENS5_IJSH_SC_EEEEEEEvNS4_8identityENS4_23SM90_TMA_LOAD_MULTICASTES1B_vS1C_EENS_8epilogue10collective6detail29Sm90TmaWarpSpecializedAdapterINS1G_15DefaultEpilogueISJ_SK_SK_NS1F_6thread17LinearCombinationISJ_Li1EffLNS1K_9ScaleType4KindE0ELNS_15FloatRoundStyleE2ESJ_EENS1_15EpilogueDefaultEEEEEvvEEEEvNT_6ParamsE,"a",@progbits
	.sectionflags	@""
	.align	4
.nv.constant0._ZN7cutlass13device_kernelINS_4gemm6kernel13GemmUniversalIN4cute5tupleIJiiiiEEENS1_10collective13CollectiveMmaINS1_37MainloopSm90TmaGmmaWarpSpecializedFP8ILi4ENS5_IJNS4_1CILi8EEENSA_ILi1EEESC_EEENS1_35KernelTmaWarpSpecializedCooperativeEEENS5_IJNSA_ILi256EEENSA_ILi128EEESH_EEENS_12float_e4m3_tENS5_IJlSC_lEEESJ_SK_NS4_8TiledMMAINS4_8MMA_AtomIJNS4_4SM904GMMA31MMA_64x128x32_F32E4M3E4M3_SS_TNILNSO_7ScaleInE1ELSQ_1EEEEEENS4_6LayoutINS5_IJNSA_ILi2EEESC_SC_EEENS5_IJSC_NSA_ILi0EEESW_EEEEENS5_IJNS4_10UnderscoreESZ_SZ_EEEEENS4_13SM90_TMA_LOADENS4_14ComposedLayoutINS4_7SwizzleILi3ELi4ELi3EEENS4_18smem_ptr_flag_bitsILi8EEENST_INS5_IJSB_SH_EEENS5_IJSH_SC_EEEEEEEvNS4_8identityENS4_23SM90_TMA_LOAD_MULTICASTES1B_vS1C_EENS_8epilogue10collective6detail29Sm90TmaWarpSpecializedAdapterINS1G_15DefaultEpilogueISJ_SK_SK_NS1F_6thread17LinearCombinationISJ_Li1EffLNS1K_9ScaleType4KindE0ELNS_15FloatRoundStyleE2ESJ_EENS1_15EpilogueDefaultEEEEEvvEEEEvNT_6ParamsE:
	.zero		1664


//--------------------- SYMBOLS --------------------------

	.type		.nv.reservedSmem.offset0,@object
	.size		.nv.reservedSmem.offset0,0x4
